	.target	sm_100a

	.elftype	@"ET_EXEC"


//--------------------- .note.nv.tkinfo           --------------------------
	.section	.note.nv.tkinfo,"",@"SHT_NOTE"
	.sectionflags	@"SHF_NOTE_NV_TKINFO"
	.tkinfo
        /*0018*/ 	.word	0x00000002
        /*0030*/ 	.string	""
        /*0030*/ 	.string	"ptxas"
        /*0030*/ 	.string	"Cuda compilation tools, release 13.0, V13.0.88"
        /*0030*/ 	.string	"Build cuda_13.0.r13.0/compiler.36424714_0"
        /*0030*/ 	.string	"-arch sm_100a -m 64 "



//--------------------- .note.nv.cuinfo           --------------------------
	.section	.note.nv.cuinfo,"",@"SHT_NOTE"
	.sectionflags	@"SHF_NOTE_NV_CUINFO"
        /*0018*/ 	.short	0x0002
        /*001a*/ 	.short	0x0064
        /*001c*/ 	.short	0x0082
	.zero		2


//--------------------- .nv.info                  --------------------------
	.section	.nv.info,"",@"SHT_CUDA_INFO"
	.align	4


	//----- nvinfo : EIATTR_REGCOUNT
	.align		4
        /*0000*/ 	.byte	0x04, 0x2f
        /*0002*/ 	.short	(.L_12 - .L_11)
	.align		4
.L_11:
        /*0004*/ 	.word	index@(_ZN7cutlass13device_kernelIN5flash19enable_sm80_to_sm89INS1_16FlashAttnFwdSm80INS1_25CollectiveMainloopFwdSm80ILi8ELi2ELb0EN4cute5tupleIJNS5_1CILi128EEENS7_ILi64EEENS7_ILi192EEEEEELi192ENS_6half_tEfNS_4arch4Sm80ELb1ELb0ELb1ELb1ELb0ELb1ELb1ELb1EEENS1_21CollectiveEpilogueFwdINS6_IJS8_SA_S9_EEENS6_IJNS7_ILi1EEESI_SI_EEESC_SE_Li256ELb1ELb1ELb1ELb0EEENS1_36VarlenDynamicPersistentTileSchedulerILi128ELi64ELi256ELi256ELb1ELb1ELb0ELb1ELb1ELb1EEEEEEEEEvNT_6ParamsE)
        /*0008*/ 	.word	0x00000004


	//----- nvinfo : EIATTR_FRAME_SIZE
	.align		4
.L_12:
        /*000c*/ 	.byte	0x04, 0x11
        /*000e*/ 	.short	(.L_14 - .L_13)
	.align		4
.L_13:
        /*0010*/ 	.word	index@(_ZN7cutlass13device_kernelIN5flash19enable_sm80_to_sm89INS1_16FlashAttnFwdSm80INS1_25CollectiveMainloopFwdSm80ILi8ELi2ELb0EN4cute5tupleIJNS5_1CILi128EEENS7_ILi64EEENS7_ILi192EEEEEELi192ENS_6half_tEfNS_4arch4Sm80ELb1ELb0ELb1ELb1ELb0ELb1ELb1ELb1EEENS1_21CollectiveEpilogueFwdINS6_IJS8_SA_S9_EEENS6_IJNS7_ILi1EEESI_SI_EEESC_SE_Li256ELb1ELb1ELb1ELb0EEENS1_36VarlenDynamicPersistentTileSchedulerILi128ELi64ELi256ELi256ELb1ELb1ELb0ELb1ELb1ELb1EEEEEEEEEvNT_6ParamsE)
        /*0014*/ 	.word	0x00000000


	//----- nvinfo : EIATTR_REGCOUNT
	.align		4
.L_14:
        /*0018*/ 	.byte	0x04, 0x2f
        /*001a*/ 	.short	(.L_16 - .L_15)
	.align		4
.L_15:
        /*001c*/ 	.word	index@(_ZN7cutlass13device_kernelIN5flash19enable_sm80_to_sm89INS1_16FlashAttnFwdSm80INS1_25CollectiveMainloopFwdSm80ILi8ELi2ELb0EN4cute5tupleIJNS5_1CILi128EEENS7_ILi64EEENS7_ILi192EEEEEELi192ENS_6half_tEfNS_4arch4Sm80ELb1ELb0ELb1ELb1ELb0ELb0ELb1ELb1EEENS1_21CollectiveEpilogueFwdINS6_IJS8_SA_S9_EEENS6_IJNS7_ILi1EEESI_SI_EEESC_SE_Li256ELb1ELb1ELb1ELb0EEENS1_36VarlenDynamicPersistentTileSchedulerILi128ELi64ELi256ELi256ELb1ELb1ELb0ELb1ELb1ELb1EEEEEEEEEvNT_6ParamsE)
        /*0020*/ 	.word	0x00000004


	//----- nvinfo : EIATTR_FRAME_SIZE
	.align		4
.L_16:
        /*0024*/ 	.byte	0x04, 0x11
        /*0026*/ 	.short	(.L_18 - .L_17)
	.align		4
.L_17:
        /*0028*/ 	.word	index@(_ZN7cutlass13device_kernelIN5flash19enable_sm80_to_sm89INS1_16FlashAttnFwdSm80INS1_25CollectiveMainloopFwdSm80ILi8ELi2ELb0EN4cute5tupleIJNS5_1CILi128EEENS7_ILi64EEENS7_ILi192EEEEEELi192ENS_6half_tEfNS_4arch4Sm80ELb1ELb0ELb1ELb1ELb0ELb0ELb1ELb1EEENS1_21CollectiveEpilogueFwdINS6_IJS8_SA_S9_EEENS6_IJNS7_ILi1EEESI_SI_EEESC_SE_Li256ELb1ELb1ELb1ELb0EEENS1_36VarlenDynamicPersistentTileSchedulerILi128ELi64ELi256ELi256ELb1ELb1ELb0ELb1ELb1ELb1EEEEEEEEEvNT_6ParamsE)
        /*002c*/ 	.word	0x00000000


	//----- nvinfo : EIATTR_REGCOUNT
	.align		4
.L_18:
        /*0030*/ 	.byte	0x04, 0x2f
        /*0032*/ 	.short	(.L_20 - .L_19)
	.align		4
.L_19:
        /*0034*/ 	.word	index@(_ZN7cutlass13device_kernelIN5flash19enable_sm80_to_sm89INS1_16FlashAttnFwdSm80INS1_25CollectiveMainloopFwdSm80ILi8ELi2ELb1EN4cute5tupleIJNS5_1CILi128EEENS7_ILi96EEENS7_ILi192EEEEEELi192ENS_6half_tEfNS_4arch4Sm80ELb1ELb0ELb1ELb0ELb0ELb0ELb1ELb1EEENS1_21CollectiveEpilogueFwdINS6_IJS8_SA_S9_EEENS6_IJNS7_ILi1EEESI_SI_EEESC_SE_Li256ELb0ELb1ELb1ELb0EEENS1_30DynamicPersistentTileSchedulerILi256ELi256ELb1ELb1ELb0EEEEEEEEEvNT_6ParamsE)
        /*0038*/ 	.word	0x00000004


	//----- nvinfo : EIATTR_FRAME_SIZE
	.align		4
.L_20:
        /*003c*/ 	.byte	0x04, 0x11
        /*003e*/ 	.short	(.L_22 - .L_21)
	.align		4
.L_21:
        /*0040*/ 	.word	index@(_ZN7cutlass13device_kernelIN5flash19enable_sm80_to_sm89INS1_16FlashAttnFwdSm80INS1_25CollectiveMainloopFwdSm80ILi8ELi2ELb1EN4cute5tupleIJNS5_1CILi128EEENS7_ILi96EEENS7_ILi192EEEEEELi192ENS_6half_tEfNS_4arch4Sm80ELb1ELb0ELb1ELb0ELb0ELb0ELb1ELb1EEENS1_21CollectiveEpilogueFwdINS6_IJS8_SA_S9_EEENS6_IJNS7_ILi1EEESI_SI_EEESC_SE_Li256ELb0ELb1ELb1ELb0EEENS1_30DynamicPersistentTileSchedulerILi256ELi256ELb1ELb1ELb0EEEEEEEEEvNT_6ParamsE)
        /*0044*/ 	.word	0x00000000


	//----- nvinfo : EIATTR_REGCOUNT
	.align		4
.L_22:
        /*0048*/ 	.byte	0x04, 0x2f
        /*004a*/ 	.short	(.L_24 - .L_23)
	.align		4
.L_23:
        /*004c*/ 	.word	index@(_ZN7cutlass13device_kernelIN5flash19enable_sm80_to_sm89INS1_16FlashAttnFwdSm80INS1_25CollectiveMainloopFwdSm80ILi8ELi2ELb0EN4cute5tupleIJNS5_1CILi128EEENS7_ILi64EEENS7_ILi192EEEEEELi192ENS_6half_tEfNS_4arch4Sm80ELb0ELb1ELb1ELb1ELb0ELb1ELb1ELb1EEENS1_21CollectiveEpilogueFwdINS6_IJS8_SA_S9_EEENS6_IJNS7_ILi1EEESI_SI_EEESC_SE_Li256ELb1ELb1ELb1ELb0EEENS1_36VarlenDynamicPersistentTileSchedulerILi128ELi64ELi256ELi256ELb1ELb1ELb0ELb1ELb0ELb1EEEEEEEEEvNT_6ParamsE)
        /*0050*/ 	.word	0x00000004


	//----- nvinfo : EIATTR_FRAME_SIZE
	.align		4
.L_24:
        /*0054*/ 	.byte	0x04, 0x11
        /*0056*/ 	.short	(.L_26 - .L_25)
	.align		4
.L_25:
        /*0058*/ 	.word	index@(_ZN7cutlass13device_kernelIN5flash19enable_sm80_to_sm89INS1_16FlashAttnFwdSm80INS1_25CollectiveMainloopFwdSm80ILi8ELi2ELb0EN4cute5tupleIJNS5_1CILi128EEENS7_ILi64EEENS7_ILi192EEEEEELi192ENS_6half_tEfNS_4arch4Sm80ELb0ELb1ELb1ELb1ELb0ELb1ELb1ELb1EEENS1_21CollectiveEpilogueFwdINS6_IJS8_SA_S9_EEENS6_IJNS7_ILi1EEESI_SI_EEESC_SE_Li256ELb1ELb1ELb1ELb0EEENS1_36VarlenDynamicPersistentTileSchedulerILi128ELi64ELi256ELi256ELb1ELb1ELb0ELb1ELb0ELb1EEEEEEEEEvNT_6ParamsE)
        /*005c*/ 	.word	0x00000000


	//----- nvinfo : EIATTR_REGCOUNT
	.align		4
.L_26:
        /*0060*/ 	.byte	0x04, 0x2f
        /*0062*/ 	.short	(.L_28 - .L_27)
	.align		4
.L_27:
        /*0064*/ 	.word	index@(_ZN7cutlass13device_kernelIN5flash19enable_sm80_to_sm89INS1_16FlashAttnFwdSm80INS1_25CollectiveMainloopFwdSm80ILi8ELi2ELb0EN4cute5tupleIJNS5_1CILi128EEENS7_ILi64EEENS7_ILi192EEEEEELi192ENS_6half_tEfNS_4arch4Sm80ELb0ELb1ELb1ELb1ELb0ELb0ELb1ELb1EEENS1_21CollectiveEpilogueFwdINS6_IJS8_SA_S9_EEENS6_IJNS7_ILi1EEESI_SI_EEESC_SE_Li256ELb1ELb1ELb1ELb0EEENS1_36VarlenDynamicPersistentTileSchedulerILi128ELi64ELi256ELi256ELb1ELb1ELb0ELb1ELb0ELb1EEEEEEEEEvNT_6ParamsE)
        /*0068*/ 	.word	0x00000004


	//----- nvinfo : EIATTR_FRAME_SIZE
	.align		4
.L_28:
        /*006c*/ 	.byte	0x04, 0x11
        /*006e*/ 	.short	(.L_30 - .L_29)
	.align		4
.L_29:
        /*0070*/ 	.word	index@(_ZN7cutlass13device_kernelIN5flash19enable_sm80_to_sm89INS1_16FlashAttnFwdSm80INS1_25CollectiveMainloopFwdSm80ILi8ELi2ELb0EN4cute5tupleIJNS5_1CILi128EEENS7_ILi64EEENS7_ILi192EEEEEELi192ENS_6half_tEfNS_4arch4Sm80ELb0ELb1ELb1ELb1ELb0ELb0ELb1ELb1EEENS1_21CollectiveEpilogueFwdINS6_IJS8_SA_S9_EEENS6_IJNS7_ILi1EEESI_SI_EEESC_SE_Li256ELb1ELb1ELb1ELb0EEENS1_36VarlenDynamicPersistentTileSchedulerILi128ELi64ELi256ELi256ELb1ELb1ELb0ELb1ELb0ELb1EEEEEEEEEvNT_6ParamsE)
        /*0074*/ 	.word	0x00000000


	//----- nvinfo : EIATTR_REGCOUNT
	.align		4
.L_30:
        /*0078*/ 	.byte	0x04, 0x2f
        /*007a*/ 	.short	(.L_32 - .L_31)
	.align		4
.L_31:
        /*007c*/ 	.word	index@(_ZN7cutlass13device_kernelIN5flash19enable_sm80_to_sm89INS1_16FlashAttnFwdSm80INS1_25CollectiveMainloopFwdSm80ILi8ELi2ELb0EN4cute5tupleIJNS5_1CILi128EEENS7_ILi64EEENS7_ILi192EEEEEELi192ENS_6half_tEfNS_4arch4Sm80ELb0ELb1ELb1ELb0ELb0ELb0ELb1ELb1EEENS1_21CollectiveEpilogueFwdINS6_IJS8_SA_S9_EEENS6_IJNS7_ILi1EEESI_SI_EEESC_SE_Li256ELb0ELb1ELb1ELb0EEENS1_19SingleTileSchedulerILb0ELb1ELb1ELi128EEEEEEEEEvNT_6ParamsE)
        /*0080*/ 	.word	0x00000004


	//----- nvinfo : EIATTR_FRAME_SIZE
	.align		4
.L_32:
        /*0084*/ 	.byte	0x04, 0x11
        /*0086*/ 	.short	(.L_34 - .L_33)
	.align		4
.L_33:
        /*0088*/ 	.word	index@(_ZN7cutlass13device_kernelIN5flash19enable_sm80_to_sm89INS1_16FlashAttnFwdSm80INS1_25CollectiveMainloopFwdSm80ILi8ELi2ELb0EN4cute5tupleIJNS5_1CILi128EEENS7_ILi64EEENS7_ILi192EEEEEELi192ENS_6half_tEfNS_4arch4Sm80ELb0ELb1ELb1ELb0ELb0ELb0ELb1ELb1EEENS1_21CollectiveEpilogueFwdINS6_IJS8_SA_S9_EEENS6_IJNS7_ILi1EEESI_SI_EEESC_SE_Li256ELb0ELb1ELb1ELb0EEENS1_19SingleTileSchedulerILb0ELb1ELb1ELi128EEEEEEEEEvNT_6ParamsE)
        /*008c*/ 	.word	0x00000000


	//----- nvinfo : EIATTR_REGCOUNT
	.align		4
.L_34:
        /*0090*/ 	.byte	0x04, 0x2f
        /*0092*/ 	.short	(.L_36 - .L_35)
	.align		4
.L_35:
        /*0094*/ 	.word	index@(_ZN7cutlass13device_kernelIN5flash19enable_sm80_to_sm89INS1_16FlashAttnFwdSm80INS1_25CollectiveMainloopFwdSm80ILi8ELi2ELb0EN4cute5tupleIJNS5_1CILi128EEENS7_ILi64EEENS7_ILi192EEEEEELi192ENS_6half_tEfNS_4arch4Sm80ELb0ELb0ELb1ELb1ELb0ELb1ELb1ELb1EEENS1_21CollectiveEpilogueFwdINS6_IJS8_SA_S9_EEENS6_IJNS7_ILi1EEESI_SI_EEESC_SE_Li256ELb1ELb1ELb1ELb0EEENS1_36VarlenDynamicPersistentTileSchedulerILi128ELi64ELi256ELi256ELb1ELb1ELb0ELb0ELb1ELb1EEEEEEEEEvNT_6ParamsE)
        /*0098*/ 	.word	0x00000004


	//----- nvinfo : EIATTR_FRAME_SIZE
	.align		4
.L_36:
        /*009c*/ 	.byte	0x04, 0x11
        /*009e*/ 	.short	(.L_38 - .L_37)
	.align		4
.L_37:
        /*00a0*/ 	.word	index@(_ZN7cutlass13device_kernelIN5flash19enable_sm80_to_sm89INS1_16FlashAttnFwdSm80INS1_25CollectiveMainloopFwdSm80ILi8ELi2ELb0EN4cute5tupleIJNS5_1CILi128EEENS7_ILi64EEENS7_ILi192EEEEEELi192ENS_6half_tEfNS_4arch4Sm80ELb0ELb0ELb1ELb1ELb0ELb1ELb1ELb1EEENS1_21CollectiveEpilogueFwdINS6_IJS8_SA_S9_EEENS6_IJNS7_ILi1EEESI_SI_EEESC_SE_Li256ELb1ELb1ELb1ELb0EEENS1_36VarlenDynamicPersistentTileSchedulerILi128ELi64ELi256ELi256ELb1ELb1ELb0ELb0ELb1ELb1EEEEEEEEEvNT_6ParamsE)
        /*00a4*/ 	.word	0x00000000


	//----- nvinfo : EIATTR_REGCOUNT
	.align		4
.L_38:
        /*00a8*/ 	.byte	0x04, 0x2f
        /*00aa*/ 	.short	(.L_40 - .L_39)
	.align		4
.L_39:
        /*00ac*/ 	.word	index@(_ZN7cutlass13device_kernelIN5flash19enable_sm80_to_sm89INS1_16FlashAttnFwdSm80INS1_25CollectiveMainloopFwdSm80ILi8ELi2ELb0EN4cute5tupleIJNS5_1CILi128EEENS7_ILi64EEENS7_ILi192EEEEEELi192ENS_6half_tEfNS_4arch4Sm80ELb0ELb0ELb1ELb1ELb0ELb0ELb1ELb1EEENS1_21CollectiveEpilogueFwdINS6_IJS8_SA_S9_EEENS6_IJNS7_ILi1EEESI_SI_EEESC_SE_Li256ELb1ELb1ELb1ELb0EEENS1_36VarlenDynamicPersistentTileSchedulerILi128ELi64ELi256ELi256ELb1ELb1ELb0ELb0ELb1ELb1EEEEEEEEEvNT_6ParamsE)
        /*00b0*/ 	.word	0x00000004


	//----- nvinfo : EIATTR_FRAME_SIZE
	.align		4
.L_40:
        /*00b4*/ 	.byte	0x04, 0x11
        /*00b6*/ 	.short	(.L_42 - .L_41)
	.align		4
.L_41:
        /*00b8*/ 	.word	index@(_ZN7cutlass13device_kernelIN5flash19enable_sm80_to_sm89INS1_16FlashAttnFwdSm80INS1_25CollectiveMainloopFwdSm80ILi8ELi2ELb0EN4cute5tupleIJNS5_1CILi128EEENS7_ILi64EEENS7_ILi192EEEEEELi192ENS_6half_tEfNS_4arch4Sm80ELb0ELb0ELb1ELb1ELb0ELb0ELb1ELb1EEENS1_21CollectiveEpilogueFwdINS6_IJS8_SA_S9_EEENS6_IJNS7_ILi1EEESI_SI_EEESC_SE_Li256ELb1ELb1ELb1ELb0EEENS1_36VarlenDynamicPersistentTileSchedulerILi128ELi64ELi256ELi256ELb1ELb1ELb0ELb0ELb1ELb1EEEEEEEEEvNT_6ParamsE)
        /*00bc*/ 	.word	0x00000000


	//----- nvinfo : EIATTR_REGCOUNT
	.align		4
.L_42:
        /*00c0*/ 	.byte	0x04, 0x2f
        /*00c2*/ 	.short	(.L_44 - .L_43)
	.align		4
.L_43:
        /*00c4*/ 	.word	index@(_ZN7cutlass13device_kernelIN5flash19enable_sm80_to_sm89INS1_16FlashAttnFwdSm80INS1_25CollectiveMainloopFwdSm80ILi8ELi2ELb1EN4cute5tupleIJNS5_1CILi128EEENS7_ILi96EEENS7_ILi192EEEEEELi192ENS_6half_tEfNS_4arch4Sm80ELb0ELb0ELb1ELb0ELb0ELb0ELb1ELb1EEENS1_21CollectiveEpilogueFwdINS6_IJS8_SA_S9_EEENS6_IJNS7_ILi1EEESI_SI_EEESC_SE_Li256ELb0ELb1ELb1ELb0EEENS1_19SingleTileSchedulerILb0ELb1ELb1ELi128EEEEEEEEEvNT_6ParamsE)
        /*00c8*/ 	.word	0x00000004


	//----- nvinfo : EIATTR_FRAME_SIZE
	.align		4
.L_44:
        /*00cc*/ 	.byte	0x04, 0x11
        /*00ce*/ 	.short	(.L_46 - .L_45)
	.align		4
.L_45:
        /*00d0*/ 	.word	index@(_ZN7cutlass13device_kernelIN5flash19enable_sm80_to_sm89INS1_16FlashAttnFwdSm80INS1_25CollectiveMainloopFwdSm80ILi8ELi2ELb1EN4cute5tupleIJNS5_1CILi128EEENS7_ILi96EEENS7_ILi192EEEEEELi192ENS_6half_tEfNS_4arch4Sm80ELb0ELb0ELb1ELb0ELb0ELb0ELb1ELb1EEENS1_21CollectiveEpilogueFwdINS6_IJS8_SA_S9_EEENS6_IJNS7_ILi1EEESI_SI_EEESC_SE_Li256ELb0ELb1ELb1ELb0EEENS1_19SingleTileSchedulerILb0ELb1ELb1ELi128EEEEEEEEEvNT_6ParamsE)
        /*00d4*/ 	.word	0x00000000


	//----- nvinfo : EIATTR_REGCOUNT
	.align		4
.L_46:
        /*00d8*/ 	.byte	0x04, 0x2f
        /*00da*/ 	.short	(.L_48 - .L_47)
	.align		4
.L_47:
        /*00dc*/ 	.word	index@(_ZN7cutlass13device_kernelIN5flash19enable_sm80_to_sm89INS1_16FlashAttnFwdSm80INS1_25CollectiveMainloopFwdSm80ILi8ELi1ELb0EN4cute5tupleIJNS5_1CILi128EEENS7_ILi64EEENS7_ILi192EEEEEELi192ENS_6half_tEfNS_4arch4Sm80ELb1ELb0ELb1ELb1ELb0ELb1ELb1ELb1EEENS1_21CollectiveEpilogueFwdINS6_IJS8_SA_S9_EEENS6_IJNS7_ILi1EEESI_SI_EEESC_SE_Li256ELb1ELb1ELb1ELb0EEENS1_36VarlenDynamicPersistentTileSchedulerILi128ELi64ELi256ELi256ELb1ELb1ELb0ELb1ELb1ELb1EEEEEEEEEvNT_6ParamsE)
        /*00e0*/ 	.word	0x00000004


	//----- nvinfo : EIATTR_FRAME_SIZE
	.align		4
.L_48:
        /*00e4*/ 	.byte	0x04, 0x11
        /*00e6*/ 	.short	(.L_50 - .L_49)
	.align		4
.L_49:
        /*00e8*/ 	.word	index@(_ZN7cutlass13device_kernelIN5flash19enable_sm80_to_sm89INS1_16FlashAttnFwdSm80INS1_25CollectiveMainloopFwdSm80ILi8ELi1ELb0EN4cute5tupleIJNS5_1CILi128EEENS7_ILi64EEENS7_ILi192EEEEEELi192ENS_6half_tEfNS_4arch4Sm80ELb1ELb0ELb1ELb1ELb0ELb1ELb1ELb1EEENS1_21CollectiveEpilogueFwdINS6_IJS8_SA_S9_EEENS6_IJNS7_ILi1EEESI_SI_EEESC_SE_Li256ELb1ELb1ELb1ELb0EEENS1_36VarlenDynamicPersistentTileSchedulerILi128ELi64ELi256ELi256ELb1ELb1ELb0ELb1ELb1ELb1EEEEEEEEEvNT_6ParamsE)
        /*00ec*/ 	.word	0x00000000


	//----- nvinfo : EIATTR_REGCOUNT
	.align		4
.L_50:
        /*00f0*/ 	.byte	0x04, 0x2f
        /*00f2*/ 	.short	(.L_52 - .L_51)
	.align		4
.L_51:
        /*00f4*/ 	.word	index@(_ZN7cutlass13device_kernelIN5flash19enable_sm80_to_sm89INS1_16FlashAttnFwdSm80INS1_25CollectiveMainloopFwdSm80ILi8ELi1ELb0EN4cute5tupleIJNS5_1CILi128EEENS7_ILi64EEENS7_ILi192EEEEEELi192ENS_6half_tEfNS_4arch4Sm80ELb1ELb0ELb1ELb1ELb0ELb0ELb1ELb1EEENS1_21CollectiveEpilogueFwdINS6_IJS8_SA_S9_EEENS6_IJNS7_ILi1EEESI_SI_EEESC_SE_Li256ELb1ELb1ELb1ELb0EEENS1_36VarlenDynamicPersistentTileSchedulerILi128ELi64ELi256ELi256ELb1ELb1ELb0ELb1ELb1ELb1EEEEEEEEEvNT_6ParamsE)
        /*00f8*/ 	.word	0x00000004


	//----- nvinfo : EIATTR_FRAME_SIZE
	.align		4
.L_52:
        /*00fc*/ 	.byte	0x04, 0x11
        /*00fe*/ 	.short	(.L_54 - .L_53)
	.align		4
.L_53:
        /*0100*/ 	.word	index@(_ZN7cutlass13device_kernelIN5flash19enable_sm80_to_sm89INS1_16FlashAttnFwdSm80INS1_25CollectiveMainloopFwdSm80ILi8ELi1ELb0EN4cute5tupleIJNS5_1CILi128EEENS7_ILi64EEENS7_ILi192EEEEEELi192ENS_6half_tEfNS_4arch4Sm80ELb1ELb0ELb1ELb1ELb0ELb0ELb1ELb1EEENS1_21CollectiveEpilogueFwdINS6_IJS8_SA_S9_EEENS6_IJNS7_ILi1EEESI_SI_EEESC_SE_Li256ELb1ELb1ELb1ELb0EEENS1_36VarlenDynamicPersistentTileSchedulerILi128ELi64ELi256ELi256ELb1ELb1ELb0ELb1ELb1ELb1EEEEEEEEEvNT_6ParamsE)
        /*0104*/ 	.word	0x00000000


	//----- nvinfo : EIATTR_REGCOUNT
	.align		4
.L_54:
        /*0108*/ 	.byte	0x04, 0x2f
        /*010a*/ 	.short	(.L_56 - .L_55)
	.align		4
.L_55:
        /*010c*/ 	.word	index@(_ZN7cutlass13device_kernelIN5flash19enable_sm80_to_sm89INS1_16FlashAttnFwdSm80INS1_25CollectiveMainloopFwdSm80ILi8ELi1ELb1EN4cute5tupleIJNS5_1CILi128EEENS7_ILi96EEENS7_ILi192EEEEEELi192ENS_6half_tEfNS_4arch4Sm80ELb1ELb0ELb1ELb0ELb0ELb0ELb1ELb1EEENS1_21CollectiveEpilogueFwdINS6_IJS8_SA_S9_EEENS6_IJNS7_ILi1EEESI_SI_EEESC_SE_Li256ELb0ELb1ELb1ELb0EEENS1_30DynamicPersistentTileSchedulerILi256ELi256ELb1ELb1ELb0EEEEEEEEEvNT_6ParamsE)
        /*0110*/ 	.word	0x00000004


	//----- nvinfo : EIATTR_FRAME_SIZE
	.align		4
.L_56:
        /*0114*/ 	.byte	0x04, 0x11
        /*0116*/ 	.short	(.L_58 - .L_57)
	.align		4
.L_57:
        /*0118*/ 	.word	index@(_ZN7cutlass13device_kernelIN5flash19enable_sm80_to_sm89INS1_16FlashAttnFwdSm80INS1_25CollectiveMainloopFwdSm80ILi8ELi1ELb1EN4cute5tupleIJNS5_1CILi128EEENS7_ILi96EEENS7_ILi192EEEEEELi192ENS_6half_tEfNS_4arch4Sm80ELb1ELb0ELb1ELb0ELb0ELb0ELb1ELb1EEENS1_21CollectiveEpilogueFwdINS6_IJS8_SA_S9_EEENS6_IJNS7_ILi1EEESI_SI_EEESC_SE_Li256ELb0ELb1ELb1ELb0EEENS1_30DynamicPersistentTileSchedulerILi256ELi256ELb1ELb1ELb0EEEEEEEEEvNT_6ParamsE)
        /*011c*/ 	.word	0x00000000


	//----- nvinfo : EIATTR_REGCOUNT
	.align		4
.L_58:
        /*0120*/ 	.byte	0x04, 0x2f
        /*0122*/ 	.short	(.L_60 - .L_59)
	.align		4
.L_59:
        /*0124*/ 	.word	index@(_ZN7cutlass13device_kernelIN5flash19enable_sm80_to_sm89INS1_16FlashAttnFwdSm80INS1_25CollectiveMainloopFwdSm80ILi8ELi1ELb0EN4cute5tupleIJNS5_1CILi128EEENS7_ILi64EEENS7_ILi192EEEEEELi192ENS_6half_tEfNS_4arch4Sm80ELb0ELb1ELb1ELb1ELb0ELb1ELb1ELb1EEENS1_21CollectiveEpilogueFwdINS6_IJS8_SA_S9_EEENS6_IJNS7_ILi1EEESI_SI_EEESC_SE_Li256ELb1ELb1ELb1ELb0EEENS1_36VarlenDynamicPersistentTileSchedulerILi128ELi64ELi256ELi256ELb1ELb1ELb0ELb1ELb0ELb1EEEEEEEEEvNT_6ParamsE)
        /*0128*/ 	.word	0x00000004


	//----- nvinfo : EIATTR_FRAME_SIZE
	.align		4
.L_60:
        /*012c*/ 	.byte	0x04, 0x11
        /*012e*/ 	.short	(.L_62 - .L_61)
	.align		4
.L_61:
        /*0130*/ 	.word	index@(_ZN7cutlass13device_kernelIN5flash19enable_sm80_to_sm89INS1_16FlashAttnFwdSm80INS1_25CollectiveMainloopFwdSm80ILi8ELi1ELb0EN4cute5tupleIJNS5_1CILi128EEENS7_ILi64EEENS7_ILi192EEEEEELi192ENS_6half_tEfNS_4arch4Sm80ELb0ELb1ELb1ELb1ELb0ELb1ELb1ELb1EEENS1_21CollectiveEpilogueFwdINS6_IJS8_SA_S9_EEENS6_IJNS7_ILi1EEESI_SI_EEESC_SE_Li256ELb1ELb1ELb1ELb0EEENS1_36VarlenDynamicPersistentTileSchedulerILi128ELi64ELi256ELi256ELb1ELb1ELb0ELb1ELb0ELb1EEEEEEEEEvNT_6ParamsE)
        /*0134*/ 	.word	0x00000000


	//----- nvinfo : EIATTR_REGCOUNT
	.align		4
.L_62:
        /*0138*/ 	.byte	0x04, 0x2f
        /*013a*/ 	.short	(.L_64 - .L_63)
	.align		4
.L_63:
        /*013c*/ 	.word	index@(_ZN7cutlass13device_kernelIN5flash19enable_sm80_to_sm89INS1_16FlashAttnFwdSm80INS1_25CollectiveMainloopFwdSm80ILi8ELi1ELb0EN4cute5tupleIJNS5_1CILi128EEENS7_ILi64EEENS7_ILi192EEEEEELi192ENS_6half_tEfNS_4arch4Sm80ELb0ELb1ELb1ELb1ELb0ELb0ELb1ELb1EEENS1_21CollectiveEpilogueFwdINS6_IJS8_SA_S9_EEENS6_IJNS7_ILi1EEESI_SI_EEESC_SE_Li256ELb1ELb1ELb1ELb0EEENS1_36VarlenDynamicPersistentTileSchedulerILi128ELi64ELi256ELi256ELb1ELb1ELb0ELb1ELb0ELb1EEEEEEEEEvNT_6ParamsE)
        /*0140*/ 	.word	0x00000004


	//----- nvinfo : EIATTR_FRAME_SIZE
	.align		4
.L_64:
        /*0144*/ 	.byte	0x04, 0x11
        /*0146*/ 	.short	(.L_66 - .L_65)
	.align		4
.L_65:
        /*0148*/ 	.word	index@(_ZN7cutlass13device_kernelIN5flash19enable_sm80_to_sm89INS1_16FlashAttnFwdSm80INS1_25CollectiveMainloopFwdSm80ILi8ELi1ELb0EN4cute5tupleIJNS5_1CILi128EEENS7_ILi64EEENS7_ILi192EEEEEELi192ENS_6half_tEfNS_4arch4Sm80ELb0ELb1ELb1ELb1ELb0ELb0ELb1ELb1EEENS1_21CollectiveEpilogueFwdINS6_IJS8_SA_S9_EEENS6_IJNS7_ILi1EEESI_SI_EEESC_SE_Li256ELb1ELb1ELb1ELb0EEENS1_36VarlenDynamicPersistentTileSchedulerILi128ELi64ELi256ELi256ELb1ELb1ELb0ELb1ELb0ELb1EEEEEEEEEvNT_6ParamsE)
        /*014c*/ 	.word	0x00000000


	//----- nvinfo : EIATTR_REGCOUNT
	.align		4
.L_66:
        /*0150*/ 	.byte	0x04, 0x2f
        /*0152*/ 	.short	(.L_68 - .L_67)
	.align		4
.L_67:
        /*0154*/ 	.word	index@(_ZN7cutlass13device_kernelIN5flash19enable_sm80_to_sm89INS1_16FlashAttnFwdSm80INS1_25CollectiveMainloopFwdSm80ILi8ELi1ELb0EN4cute5tupleIJNS5_1CILi128EEENS7_ILi64EEENS7_ILi192EEEEEELi192ENS_6half_tEfNS_4arch4Sm80ELb0ELb1ELb1ELb0ELb0ELb0ELb1ELb1EEENS1_21CollectiveEpilogueFwdINS6_IJS8_SA_S9_EEENS6_IJNS7_ILi1EEESI_SI_EEESC_SE_Li256ELb0ELb1ELb1ELb0EEENS1_19SingleTileSchedulerILb0ELb1ELb1ELi128EEEEEEEEEvNT_6ParamsE)
        /*0158*/ 	.word	0x00000004


	//----- nvinfo : EIATTR_FRAME_SIZE
	.align		4
.L_68:
        /*015c*/ 	.byte	0x04, 0x11
        /*015e*/ 	.short	(.L_70 - .L_69)
	.align		4
.L_69:
        /*0160*/ 	.word	index@(_ZN7cutlass13device_kernelIN5flash19enable_sm80_to_sm89INS1_16FlashAttnFwdSm80INS1_25CollectiveMainloopFwdSm80ILi8ELi1ELb0EN4cute5tupleIJNS5_1CILi128EEENS7_ILi64EEENS7_ILi192EEEEEELi192ENS_6half_tEfNS_4arch4Sm80ELb0ELb1ELb1ELb0ELb0ELb0ELb1ELb1EEENS1_21CollectiveEpilogueFwdINS6_IJS8_SA_S9_EEENS6_IJNS7_ILi1EEESI_SI_EEESC_SE_Li256ELb0ELb1ELb1ELb0EEENS1_19SingleTileSchedulerILb0ELb1ELb1ELi128EEEEEEEEEvNT_6ParamsE)
        /*0164*/ 	.word	0x00000000


	//----- nvinfo : EIATTR_REGCOUNT
	.align		4
.L_70:
        /*0168*/ 	.byte	0x04, 0x2f
        /*016a*/ 	.short	(.L_72 - .L_71)
	.align		4
.L_71:
        /*016c*/ 	.word	index@(_ZN7cutlass13device_kernelIN5flash19enable_sm80_to_sm89INS1_16FlashAttnFwdSm80INS1_25CollectiveMainloopFwdSm80ILi8ELi1ELb0EN4cute5tupleIJNS5_1CILi128EEENS7_ILi64EEENS7_ILi192EEEEEELi192ENS_6half_tEfNS_4arch4Sm80ELb0ELb0ELb1ELb1ELb0ELb1ELb1ELb1EEENS1_21CollectiveEpilogueFwdINS6_IJS8_SA_S9_EEENS6_IJNS7_ILi1EEESI_SI_EEESC_SE_Li256ELb1ELb1ELb1ELb0EEENS1_36VarlenDynamicPersistentTileSchedulerILi128ELi64ELi256ELi256ELb1ELb1ELb0ELb0ELb1ELb1EEEEEEEEEvNT_6ParamsE)
        /*0170*/ 	.word	0x00000004


	//----- nvinfo : EIATTR_FRAME_SIZE
	.align		4
.L_72:
        /*0174*/ 	.byte	0x04, 0x11
        /*0176*/ 	.short	(.L_74 - .L_73)
	.align		4
.L_73:
        /*0178*/ 	.word	index@(_ZN7cutlass13device_kernelIN5flash19enable_sm80_to_sm89INS1_16FlashAttnFwdSm80INS1_25CollectiveMainloopFwdSm80ILi8ELi1ELb0EN4cute5tupleIJNS5_1CILi128EEENS7_ILi64EEENS7_ILi192EEEEEELi192ENS_6half_tEfNS_4arch4Sm80ELb0ELb0ELb1ELb1ELb0ELb1ELb1ELb1EEENS1_21CollectiveEpilogueFwdINS6_IJS8_SA_S9_EEENS6_IJNS7_ILi1EEESI_SI_EEESC_SE_Li256ELb1ELb1ELb1ELb0EEENS1_36VarlenDynamicPersistentTileSchedulerILi128ELi64ELi256ELi256ELb1ELb1ELb0ELb0ELb1ELb1EEEEEEEEEvNT_6ParamsE)
        /*017c*/ 	.word	0x00000000


	//----- nvinfo : EIATTR_REGCOUNT
	.align		4
.L_74:
        /*0180*/ 	.byte	0x04, 0x2f
        /*0182*/ 	.short	(.L_76 - .L_75)
	.align		4
.L_75:
        /*0184*/ 	.word	index@(_ZN7cutlass13device_kernelIN5flash19enable_sm80_to_sm89INS1_16FlashAttnFwdSm80INS1_25CollectiveMainloopFwdSm80ILi8ELi1ELb0EN4cute5tupleIJNS5_1CILi128EEENS7_ILi64EEENS7_ILi192EEEEEELi192ENS_6half_tEfNS_4arch4Sm80ELb0ELb0ELb1ELb1ELb0ELb0ELb1ELb1EEENS1_21CollectiveEpilogueFwdINS6_IJS8_SA_S9_EEENS6_IJNS7_ILi1EEESI_SI_EEESC_SE_Li256ELb1ELb1ELb1ELb0EEENS1_36VarlenDynamicPersistentTileSchedulerILi128ELi64ELi256ELi256ELb1ELb1ELb0ELb0ELb1ELb1EEEEEEEEEvNT_6ParamsE)
        /*0188*/ 	.word	0x00000004


	//----- nvinfo : EIATTR_FRAME_SIZE
	.align		4
.L_76:
        /*018c*/ 	.byte	0x04, 0x11
        /*018e*/ 	.short	(.L_78 - .L_77)
	.align		4
.L_77:
        /*0190*/ 	.word	index@(_ZN7cutlass13device_kernelIN5flash19enable_sm80_to_sm89INS1_16FlashAttnFwdSm80INS1_25CollectiveMainloopFwdSm80ILi8ELi1ELb0EN4cute5tupleIJNS5_1CILi128EEENS7_ILi64EEENS7_ILi192EEEEEELi192ENS_6half_tEfNS_4arch4Sm80ELb0ELb0ELb1ELb1ELb0ELb0ELb1ELb1EEENS1_21CollectiveEpilogueFwdINS6_IJS8_SA_S9_EEENS6_IJNS7_ILi1EEESI_SI_EEESC_SE_Li256ELb1ELb1ELb1ELb0EEENS1_36VarlenDynamicPersistentTileSchedulerILi128ELi64ELi256ELi256ELb1ELb1ELb0ELb0ELb1ELb1EEEEEEEEEvNT_6ParamsE)
        /*0194*/ 	.word	0x00000000


	//----- nvinfo : EIATTR_REGCOUNT
	.align		4
.L_78:
        /*0198*/ 	.byte	0x04, 0x2f
        /*019a*/ 	.short	(.L_80 - .L_79)
	.align		4
.L_79:
        /*019c*/ 	.word	index@(_ZN7cutlass13device_kernelIN5flash19enable_sm80_to_sm89INS1_16FlashAttnFwdSm80INS1_25CollectiveMainloopFwdSm80ILi8ELi1ELb1EN4cute5tupleIJNS5_1CILi128EEENS7_ILi96EEENS7_ILi192EEEEEELi192ENS_6half_tEfNS_4arch4Sm80ELb0ELb0ELb1ELb0ELb0ELb0ELb1ELb1EEENS1_21CollectiveEpilogueFwdINS6_IJS8_SA_S9_EEENS6_IJNS7_ILi1EEESI_SI_EEESC_SE_Li256ELb0ELb1ELb1ELb0EEENS1_19SingleTileSchedulerILb0ELb1ELb1ELi128EEEEEEEEEvNT_6ParamsE)
        /*01a0*/ 	.word	0x00000004


	//----- nvinfo : EIATTR_FRAME_SIZE
	.align		4
.L_80:
        /*01a4*/ 	.byte	0x04, 0x11
        /*01a6*/ 	.short	(.L_82 - .L_81)
	.align		4
.L_81:
        /*01a8*/ 	.word	index@(_ZN7cutlass13device_kernelIN5flash19enable_sm80_to_sm89INS1_16FlashAttnFwdSm80INS1_25CollectiveMainloopFwdSm80ILi8ELi1ELb1EN4cute5tupleIJNS5_1CILi128EEENS7_ILi96EEENS7_ILi192EEEEEELi192ENS_6half_tEfNS_4arch4Sm80ELb0ELb0ELb1ELb0ELb0ELb0ELb1ELb1EEENS1_21CollectiveEpilogueFwdINS6_IJS8_SA_S9_EEENS6_IJNS7_ILi1EEESI_SI_EEESC_SE_Li256ELb0ELb1ELb1ELb0EEENS1_19SingleTileSchedulerILb0ELb1ELb1ELi128EEEEEEEEEvNT_6ParamsE)
        /*01ac*/ 	.word	0x00000000


	//----- nvinfo : EIATTR_MIN_STACK_SIZE
	.align		4
.L_82:
        /*01b0*/ 	.byte	0x04, 0x12
        /*01b2*/ 	.short	(.L_84 - .L_83)
	.align		4
.L_83:
        /*01b4*/ 	.word	index@(_ZN7cutlass13device_kernelIN5flash19enable_sm80_to_sm89INS1_16FlashAttnFwdSm80INS1_25CollectiveMainloopFwdSm80ILi8ELi1ELb1EN4cute5tupleIJNS5_1CILi128EEENS7_ILi96EEENS7_ILi192EEEEEELi192ENS_6half_tEfNS_4arch4Sm80ELb0ELb0ELb1ELb0ELb0ELb0ELb1ELb1EEENS1_21CollectiveEpilogueFwdINS6_IJS8_SA_S9_EEENS6_IJNS7_ILi1EEESI_SI_EEESC_SE_Li256ELb0ELb1ELb1ELb0EEENS1_19SingleTileSchedulerILb0ELb1ELb1ELi128EEEEEEEEEvNT_6ParamsE)
        /*01b8*/ 	.word	0x00000000


	//----- nvinfo : EIATTR_MIN_STACK_SIZE
	.align		4
.L_84:
        /*01bc*/ 	.byte	0x04, 0x12
        /*01be*/ 	.short	(.L_86 - .L_85)
	.align		4
.L_85:
        /*01c0*/ 	.word	index@(_ZN7cutlass13device_kernelIN5flash19enable_sm80_to_sm89INS1_16FlashAttnFwdSm80INS1_25CollectiveMainloopFwdSm80ILi8ELi1ELb0EN4cute5tupleIJNS5_1CILi128EEENS7_ILi64EEENS7_ILi192EEEEEELi192ENS_6half_tEfNS_4arch4Sm80ELb0ELb0ELb1ELb1ELb0ELb0ELb1ELb1EEENS1_21CollectiveEpilogueFwdINS6_IJS8_SA_S9_EEENS6_IJNS7_ILi1EEESI_SI_EEESC_SE_Li256ELb1ELb1ELb1ELb0EEENS1_36VarlenDynamicPersistentTileSchedulerILi128ELi64ELi256ELi256ELb1ELb1ELb0ELb0ELb1ELb1EEEEEEEEEvNT_6ParamsE)
        /*01c4*/ 	.word	0x00000000


	//----- nvinfo : EIATTR_MIN_STACK_SIZE
	.align		4
.L_86:
        /*01c8*/ 	.byte	0x04, 0x12
        /*01ca*/ 	.short	(.L_88 - .L_87)
	.align		4
.L_87:
        /*01cc*/ 	.word	index@(_ZN7cutlass13device_kernelIN5flash19enable_sm80_to_sm89INS1_16FlashAttnFwdSm80INS1_25CollectiveMainloopFwdSm80ILi8ELi1ELb0EN4cute5tupleIJNS5_1CILi128EEENS7_ILi64EEENS7_ILi192EEEEEELi192ENS_6half_tEfNS_4arch4Sm80ELb0ELb0ELb1ELb1ELb0ELb1ELb1ELb1EEENS1_21CollectiveEpilogueFwdINS6_IJS8_SA_S9_EEENS6_IJNS7_ILi1EEESI_SI_EEESC_SE_Li256ELb1ELb1ELb1ELb0EEENS1_36VarlenDynamicPersistentTileSchedulerILi128ELi64ELi256ELi256ELb1ELb1ELb0ELb0ELb1ELb1EEEEEEEEEvNT_6ParamsE)
        /*01d0*/ 	.word	0x00000000


	//----- nvinfo : EIATTR_MIN_STACK_SIZE
	.align		4
.L_88:
        /*01d4*/ 	.byte	0x04, 0x12
        /*01d6*/ 	.short	(.L_90 - .L_89)
	.align		4
.L_89:
        /*01d8*/ 	.word	index@(_ZN7cutlass13device_kernelIN5flash19enable_sm80_to_sm89INS1_16FlashAttnFwdSm80INS1_25CollectiveMainloopFwdSm80ILi8ELi1ELb0EN4cute5tupleIJNS5_1CILi128EEENS7_ILi64EEENS7_ILi192EEEEEELi192ENS_6half_tEfNS_4arch4Sm80ELb0ELb1ELb1ELb0ELb0ELb0ELb1ELb1EEENS1_21CollectiveEpilogueFwdINS6_IJS8_SA_S9_EEENS6_IJNS7_ILi1EEESI_SI_EEESC_SE_Li256ELb0ELb1ELb1ELb0EEENS1_19SingleTileSchedulerILb0ELb1ELb1ELi128EEEEEEEEEvNT_6ParamsE)
        /*01dc*/ 	.word	0x00000000


	//----- nvinfo : EIATTR_MIN_STACK_SIZE
	.align		4
.L_90:
        /*01e0*/ 	.byte	0x04, 0x12
        /*01e2*/ 	.short	(.L_92 - .L_91)
	.align		4
.L_91:
        /*01e4*/ 	.word	index@(_ZN7cutlass13device_kernelIN5flash19enable_sm80_to_sm89INS1_16FlashAttnFwdSm80INS1_25CollectiveMainloopFwdSm80ILi8ELi1ELb0EN4cute5tupleIJNS5_1CILi128EEENS7_ILi64EEENS7_ILi192EEEEEELi192ENS_6half_tEfNS_4arch4Sm80ELb0ELb1ELb1ELb1ELb0ELb0ELb1ELb1EEENS1_21CollectiveEpilogueFwdINS6_IJS8_SA_S9_EEENS6_IJNS7_ILi1EEESI_SI_EEESC_SE_Li256ELb1ELb1ELb1ELb0EEENS1_36VarlenDynamicPersistentTileSchedulerILi128ELi64ELi256ELi256ELb1ELb1ELb0ELb1ELb0ELb1EEEEEEEEEvNT_6ParamsE)
        /*01e8*/ 	.word	0x00000000


	//----- nvinfo : EIATTR_MIN_STACK_SIZE
	.align		4
.L_92:
        /*01ec*/ 	.byte	0x04, 0x12
        /*01ee*/ 	.short	(.L_94 - .L_93)
	.align		4
.L_93:
        /*01f0*/ 	.word	index@(_ZN7cutlass13device_kernelIN5flash19enable_sm80_to_sm89INS1_16FlashAttnFwdSm80INS1_25CollectiveMainloopFwdSm80ILi8ELi1ELb0EN4cute5tupleIJNS5_1CILi128EEENS7_ILi64EEENS7_ILi192EEEEEELi192ENS_6half_tEfNS_4arch4Sm80ELb0ELb1ELb1ELb1ELb0ELb1ELb1ELb1EEENS1_21CollectiveEpilogueFwdINS6_IJS8_SA_S9_EEENS6_IJNS7_ILi1EEESI_SI_EEESC_SE_Li256ELb1ELb1ELb1ELb0EEENS1_36VarlenDynamicPersistentTileSchedulerILi128ELi64ELi256ELi256ELb1ELb1ELb0ELb1ELb0ELb1EEEEEEEEEvNT_6ParamsE)
        /*01f4*/ 	.word	0x00000000


	//----- nvinfo : EIATTR_MIN_STACK_SIZE
	.align		4
.L_94:
        /*01f8*/ 	.byte	0x04, 0x12
        /*01fa*/ 	.short	(.L_96 - .L_95)
	.align		4
.L_95:
        /*01fc*/ 	.word	index@(_ZN7cutlass13device_kernelIN5flash19enable_sm80_to_sm89INS1_16FlashAttnFwdSm80INS1_25CollectiveMainloopFwdSm80ILi8ELi1ELb1EN4cute5tupleIJNS5_1CILi128EEENS7_ILi96EEENS7_ILi192EEEEEELi192ENS_6half_tEfNS_4arch4Sm80ELb1ELb0ELb1ELb0ELb0ELb0ELb1ELb1EEENS1_21CollectiveEpilogueFwdINS6_IJS8_SA_S9_EEENS6_IJNS7_ILi1EEESI_SI_EEESC_SE_Li256ELb0ELb1ELb1ELb0EEENS1_30DynamicPersistentTileSchedulerILi256ELi256ELb1ELb1ELb0EEEEEEEEEvNT_6ParamsE)
        /*0200*/ 	.word	0x00000000


	//----- nvinfo : EIATTR_MIN_STACK_SIZE
	.align		4
.L_96:
        /*0204*/ 	.byte	0x04, 0x12
        /*0206*/ 	.short	(.L_98 - .L_97)
	.align		4
.L_97:
        /*0208*/ 	.word	index@(_ZN7cutlass13device_kernelIN5flash19enable_sm80_to_sm89INS1_16FlashAttnFwdSm80INS1_25CollectiveMainloopFwdSm80ILi8ELi1ELb0EN4cute5tupleIJNS5_1CILi128EEENS7_ILi64EEENS7_ILi192EEEEEELi192ENS_6half_tEfNS_4arch4Sm80ELb1ELb0ELb1ELb1ELb0ELb0ELb1ELb1EEENS1_21CollectiveEpilogueFwdINS6_IJS8_SA_S9_EEENS6_IJNS7_ILi1EEESI_SI_EEESC_SE_Li256ELb1ELb1ELb1ELb0EEENS1_36VarlenDynamicPersistentTileSchedulerILi128ELi64ELi256ELi256ELb1ELb1ELb0ELb1ELb1ELb1EEEEEEEEEvNT_6ParamsE)
        /*020c*/ 	.word	0x00000000


	//----- nvinfo : EIATTR_MIN_STACK_SIZE
	.align		4
.L_98:
        /*0210*/ 	.byte	0x04, 0x12
        /*0212*/ 	.short	(.L_100 - .L_99)
	.align		4
.L_99:
        /*0214*/ 	.word	index@(_ZN7cutlass13device_kernelIN5flash19enable_sm80_to_sm89INS1_16FlashAttnFwdSm80INS1_25CollectiveMainloopFwdSm80ILi8ELi1ELb0EN4cute5tupleIJNS5_1CILi128EEENS7_ILi64EEENS7_ILi192EEEEEELi192ENS_6half_tEfNS_4arch4Sm80ELb1ELb0ELb1ELb1ELb0ELb1ELb1ELb1EEENS1_21CollectiveEpilogueFwdINS6_IJS8_SA_S9_EEENS6_IJNS7_ILi1EEESI_SI_EEESC_SE_Li256ELb1ELb1ELb1ELb0EEENS1_36VarlenDynamicPersistentTileSchedulerILi128ELi64ELi256ELi256ELb1ELb1ELb0ELb1ELb1ELb1EEEEEEEEEvNT_6ParamsE)
        /*0218*/ 	.word	0x00000000


	//----- nvinfo : EIATTR_MIN_STACK_SIZE
	.align		4
.L_100:
        /*021c*/ 	.byte	0x04, 0x12
        /*021e*/ 	.short	(.L_102 - .L_101)
	.align		4
.L_101:
        /*0220*/ 	.word	index@(_ZN7cutlass13device_kernelIN5flash19enable_sm80_to_sm89INS1_16FlashAttnFwdSm80INS1_25CollectiveMainloopFwdSm80ILi8ELi2ELb1EN4cute5tupleIJNS5_1CILi128EEENS7_ILi96EEENS7_ILi192EEEEEELi192ENS_6half_tEfNS_4arch4Sm80ELb0ELb0ELb1ELb0ELb0ELb0ELb1ELb1EEENS1_21CollectiveEpilogueFwdINS6_IJS8_SA_S9_EEENS6_IJNS7_ILi1EEESI_SI_EEESC_SE_Li256ELb0ELb1ELb1ELb0EEENS1_19SingleTileSchedulerILb0ELb1ELb1ELi128EEEEEEEEEvNT_6ParamsE)
        /*0224*/ 	.word	0x00000000


	//----- nvinfo : EIATTR_MIN_STACK_SIZE
	.align		4
.L_102:
        /*0228*/ 	.byte	0x04, 0x12
        /*022a*/ 	.short	(.L_104 - .L_103)
	.align		4
.L_103:
        /*022c*/ 	.word	index@(_ZN7cutlass13device_kernelIN5flash19enable_sm80_to_sm89INS1_16FlashAttnFwdSm80INS1_25CollectiveMainloopFwdSm80ILi8ELi2ELb0EN4cute5tupleIJNS5_1CILi128EEENS7_ILi64EEENS7_ILi192EEEEEELi192ENS_6half_tEfNS_4arch4Sm80ELb0ELb0ELb1ELb1ELb0ELb0ELb1ELb1EEENS1_21CollectiveEpilogueFwdINS6_IJS8_SA_S9_EEENS6_IJNS7_ILi1EEESI_SI_EEESC_SE_Li256ELb1ELb1ELb1ELb0EEENS1_36VarlenDynamicPersistentTileSchedulerILi128ELi64ELi256ELi256ELb1ELb1ELb0ELb0ELb1ELb1EEEEEEEEEvNT_6ParamsE)
        /*0230*/ 	.word	0x00000000


	//----- nvinfo : EIATTR_MIN_STACK_SIZE
	.align		4
.L_104:
        /*0234*/ 	.byte	0x04, 0x12
        /*0236*/ 	.short	(.L_106 - .L_105)
	.align		4
.L_105:
        /*0238*/ 	.word	index@(_ZN7cutlass13device_kernelIN5flash19enable_sm80_to_sm89INS1_16FlashAttnFwdSm80INS1_25CollectiveMainloopFwdSm80ILi8ELi2ELb0EN4cute5tupleIJNS5_1CILi128EEENS7_ILi64EEENS7_ILi192EEEEEELi192ENS_6half_tEfNS_4arch4Sm80ELb0ELb0ELb1ELb1ELb0ELb1ELb1ELb1EEENS1_21CollectiveEpilogueFwdINS6_IJS8_SA_S9_EEENS6_IJNS7_ILi1EEESI_SI_EEESC_SE_Li256ELb1ELb1ELb1ELb0EEENS1_36VarlenDynamicPersistentTileSchedulerILi128ELi64ELi256ELi256ELb1ELb1ELb0ELb0ELb1ELb1EEEEEEEEEvNT_6ParamsE)
        /*023c*/ 	.word	0x00000000


	//----- nvinfo : EIATTR_MIN_STACK_SIZE
	.align		4
.L_106:
        /*0240*/ 	.byte	0x04, 0x12
        /*0242*/ 	.short	(.L_108 - .L_107)
	.align		4
.L_107:
        /*0244*/ 	.word	index@(_ZN7cutlass13device_kernelIN5flash19enable_sm80_to_sm89INS1_16FlashAttnFwdSm80INS1_25CollectiveMainloopFwdSm80ILi8ELi2ELb0EN4cute5tupleIJNS5_1CILi128EEENS7_ILi64EEENS7_ILi192EEEEEELi192ENS_6half_tEfNS_4arch4Sm80ELb0ELb1ELb1ELb0ELb0ELb0ELb1ELb1EEENS1_21CollectiveEpilogueFwdINS6_IJS8_SA_S9_EEENS6_IJNS7_ILi1EEESI_SI_EEESC_SE_Li256ELb0ELb1ELb1ELb0EEENS1_19SingleTileSchedulerILb0ELb1ELb1ELi128EEEEEEEEEvNT_6ParamsE)
        /*0248*/ 	.word	0x00000000


	//----- nvinfo : EIATTR_MIN_STACK_SIZE
	.align		4
.L_108:
        /*024c*/ 	.byte	0x04, 0x12
        /*024e*/ 	.short	(.L_110 - .L_109)
	.align		4
.L_109:
        /*0250*/ 	.word	index@(_ZN7cutlass13device_kernelIN5flash19enable_sm80_to_sm89INS1_16FlashAttnFwdSm80INS1_25CollectiveMainloopFwdSm80ILi8ELi2ELb0EN4cute5tupleIJNS5_1CILi128EEENS7_ILi64EEENS7_ILi192EEEEEELi192ENS_6half_tEfNS_4arch4Sm80ELb0ELb1ELb1ELb1ELb0ELb0ELb1ELb1EEENS1_21CollectiveEpilogueFwdINS6_IJS8_SA_S9_EEENS6_IJNS7_ILi1EEESI_SI_EEESC_SE_Li256ELb1ELb1ELb1ELb0EEENS1_36VarlenDynamicPersistentTileSchedulerILi128ELi64ELi256ELi256ELb1ELb1ELb0ELb1ELb0ELb1EEEEEEEEEvNT_6ParamsE)
        /*0254*/ 	.word	0x00000000


	//----- nvinfo : EIATTR_MIN_STACK_SIZE
	.align		4
.L_110:
        /*0258*/ 	.byte	0x04, 0x12
        /*025a*/ 	.short	(.L_112 - .L_111)
	.align		4
.L_111:
        /*025c*/ 	.word	index@(_ZN7cutlass13device_kernelIN5flash19enable_sm80_to_sm89INS1_16FlashAttnFwdSm80INS1_25CollectiveMainloopFwdSm80ILi8ELi2ELb0EN4cute5tupleIJNS5_1CILi128EEENS7_ILi64EEENS7_ILi192EEEEEELi192ENS_6half_tEfNS_4arch4Sm80ELb0ELb1ELb1ELb1ELb0ELb1ELb1ELb1EEENS1_21CollectiveEpilogueFwdINS6_IJS8_SA_S9_EEENS6_IJNS7_ILi1EEESI_SI_EEESC_SE_Li256ELb1ELb1ELb1ELb0EEENS1_36VarlenDynamicPersistentTileSchedulerILi128ELi64ELi256ELi256ELb1ELb1ELb0ELb1ELb0ELb1EEEEEEEEEvNT_6ParamsE)
        /*0260*/ 	.word	0x00000000


	//----- nvinfo : EIATTR_MIN_STACK_SIZE
	.align		4
.L_112:
        /*0264*/ 	.byte	0x04, 0x12
        /*0266*/ 	.short	(.L_114 - .L_113)
	.align		4
.L_113:
        /*0268*/ 	.word	index@(_ZN7cutlass13device_kernelIN5flash19enable_sm80_to_sm89INS1_16FlashAttnFwdSm80INS1_25CollectiveMainloopFwdSm80ILi8ELi2ELb1EN4cute5tupleIJNS5_1CILi128EEENS7_ILi96EEENS7_ILi192EEEEEELi192ENS_6half_tEfNS_4arch4Sm80ELb1ELb0ELb1ELb0ELb0ELb0ELb1ELb1EEENS1_21CollectiveEpilogueFwdINS6_IJS8_SA_S9_EEENS6_IJNS7_ILi1EEESI_SI_EEESC_SE_Li256ELb0ELb1ELb1ELb0EEENS1_30DynamicPersistentTileSchedulerILi256ELi256ELb1ELb1ELb0EEEEEEEEEvNT_6ParamsE)
        /*026c*/ 	.word	0x00000000


	//----- nvinfo : EIATTR_MIN_STACK_SIZE
	.align		4
.L_114:
        /*0270*/ 	.byte	0x04, 0x12
        /*0272*/ 	.short	(.L_116 - .L_115)
	.align		4
.L_115:
        /*0274*/ 	.word	index@(_ZN7cutlass13device_kernelIN5flash19enable_sm80_to_sm89INS1_16FlashAttnFwdSm80INS1_25CollectiveMainloopFwdSm80ILi8ELi2ELb0EN4cute5tupleIJNS5_1CILi128EEENS7_ILi64EEENS7_ILi192EEEEEELi192ENS_6half_tEfNS_4arch4Sm80ELb1ELb0ELb1ELb1ELb0ELb0ELb1ELb1EEENS1_21CollectiveEpilogueFwdINS6_IJS8_SA_S9_EEENS6_IJNS7_ILi1EEESI_SI_EEESC_SE_Li256ELb1ELb1ELb1ELb0EEENS1_36VarlenDynamicPersistentTileSchedulerILi128ELi64ELi256ELi256ELb1ELb1ELb0ELb1ELb1ELb1EEEEEEEEEvNT_6ParamsE)
        /*0278*/ 	.word	0x00000000


	//----- nvinfo : EIATTR_MIN_STACK_SIZE
	.align		4
.L_116:
        /*027c*/ 	.byte	0x04, 0x12
        /*027e*/ 	.short	(.L_118 - .L_117)
	.align		4
.L_117:
        /*0280*/ 	.word	index@(_ZN7cutlass13device_kernelIN5flash19enable_sm80_to_sm89INS1_16FlashAttnFwdSm80INS1_25CollectiveMainloopFwdSm80ILi8ELi2ELb0EN4cute5tupleIJNS5_1CILi128EEENS7_ILi64EEENS7_ILi192EEEEEELi192ENS_6half_tEfNS_4arch4Sm80ELb1ELb0ELb1ELb1ELb0ELb1ELb1ELb1EEENS1_21CollectiveEpilogueFwdINS6_IJS8_SA_S9_EEENS6_IJNS7_ILi1EEESI_SI_EEESC_SE_Li256ELb1ELb1ELb1ELb0EEENS1_36VarlenDynamicPersistentTileSchedulerILi128ELi64ELi256ELi256ELb1ELb1ELb0ELb1ELb1ELb1EEEEEEEEEvNT_6ParamsE)
        /*0284*/ 	.word	0x00000000
.L_118:


//--------------------- .nv.compat                --------------------------
	.section	.nv.compat,"",@"SHT_CUDA_COMPAT_INFO"
	.align	4
        /*0000*/ 	.byte	0x02, 0x09, 0x01, 0x00, 0x02, 0x02, 0x01, 0x00, 0x02, 0x05, 0x05, 0x00, 0x03, 0x07, 0x01, 0x01
        /*0010*/ 	.byte	0x02, 0x03, 0x00, 0x00, 0x02, 0x06, 0x01, 0x00, 0x04, 0x0b, 0x08, 0x00, 0x09, 0x00, 0x00, 0x00
        /*0020*/ 	.byte	0x00, 0x00, 0x00, 0x00


//--------------------- .nv.info._ZN7cutlass13device_kernelIN5flash19enable_sm80_to_sm89INS1_16FlashAttnFwdSm80INS1_25CollectiveMainloopFwdSm80ILi8ELi1ELb1EN4cute5tupleIJNS5_1CILi128EEENS7_ILi96EEENS7_ILi192EEEEEELi192ENS_6half_tEfNS_4arch4Sm80ELb0ELb0ELb1ELb0ELb0ELb0ELb1ELb1EEENS1_21CollectiveEpilogueFwdINS6_IJS8_SA_S9_EEENS6_IJNS7_ILi1EEESI_SI_EEESC_SE_Li256ELb0ELb1ELb1ELb0EEENS1_19SingleTileSchedulerILb0ELb1ELb1ELi128EEEEEEEEEvNT_6ParamsE --------------------------
	.section	.nv.info._ZN7cutlass13device_kernelIN5flash19enable_sm80_to_sm89INS1_16FlashAttnFwdSm80INS1_25CollectiveMainloopFwdSm80ILi8ELi1ELb1EN4cute5tupleIJNS5_1CILi128EEENS7_ILi96EEENS7_ILi192EEEEEELi192ENS_6half_tEfNS_4arch4Sm80ELb0ELb0ELb1ELb0ELb0ELb0ELb1ELb1EEENS1_21CollectiveEpilogueFwdINS6_IJS8_SA_S9_EEENS6_IJNS7_ILi1EEESI_SI_EEESC_SE_Li256ELb0ELb1ELb1ELb0EEENS1_19SingleTileSchedulerILb0ELb1ELb1ELi128EEEEEEEEEvNT_6ParamsE,"",@"SHT_CUDA_INFO"
	.sectionflags	@""
	.align	4


	//----- nvinfo : EIATTR_CUDA_API_VERSION
	.align		4
        /*0000*/ 	.byte	0x04, 0x37
        /*0002*/ 	.short	(.L_120 - .L_119)
.L_119:
        /*0004*/ 	.word	0x00000082


	//----- nvinfo : EIATTR_KPARAM_INFO
	.align		4
.L_120:
        /*0008*/ 	.byte	0x04, 0x17
        /*000a*/ 	.short	(.L_122 - .L_121)
.L_121:
        /*000c*/ 	.word	0x00000000
        /*0010*/ 	.short	0x0000
        /*0012*/ 	.short	0x0000
        /*0014*/ 	.byte	0x00, 0xf0, 0x61, 0x10


	//----- nvinfo : EIATTR_SPARSE_MMA_MASK
	.align		4
.L_122:
        /*0018*/ 	.byte	0x03, 0x50
        /*001a*/ 	.short	0x0000


	//----- nvinfo : EIATTR_MAXREG_COUNT
	.align		4
        /*001c*/ 	.byte	0x03, 0x1b
        /*001e*/ 	.short	0x00ff


	//----- nvinfo : EIATTR_MERCURY_ISA_VERSION
	.align		4
        /*0020*/ 	.byte	0x03, 0x5f
        /*0022*/ 	.short	0x0101


	//----- nvinfo : EIATTR_VRC_CTA_INIT_COUNT
	.align		4
        /*0024*/ 	.byte	0x02, 0x4a
	.zero		1
	.zero		1


	//----- nvinfo : EIATTR_EXIT_INSTR_OFFSETS
	.align		4
        /*0028*/ 	.byte	0x04, 0x1c
        /*002a*/ 	.short	(.L_124 - .L_123)


	//   ....[0]....
.L_123:
        /*002c*/ 	.word	0x00000010


	//----- nvinfo : EIATTR_MAX_THREADS
	.align		4
.L_124:
        /*0030*/ 	.byte	0x04, 0x05
        /*0032*/ 	.short	(.L_126 - .L_125)
.L_125:
        /*0034*/ 	.word	0x00000100
        /*0038*/ 	.word	0x00000001
        /*003c*/ 	.word	0x00000001


	//----- nvinfo : EIATTR_CBANK_PARAM_SIZE
	.align		4
.L_126:
        /*0040*/ 	.byte	0x03, 0x19
        /*0042*/ 	.short	0x0418


	//----- nvinfo : EIATTR_PARAM_CBANK
	.align		4
        /*0044*/ 	.byte	0x04, 0x0a
        /*0046*/ 	.short	(.L_128 - .L_127)
	.align		4
.L_127:
        /*0048*/ 	.word	index@(.nv.constant0._ZN7cutlass13device_kernelIN5flash19enable_sm80_to_sm89INS1_16FlashAttnFwdSm80INS1_25CollectiveMainloopFwdSm80ILi8ELi1ELb1EN4cute5tupleIJNS5_1CILi128EEENS7_ILi96EEENS7_ILi192EEEEEELi192ENS_6half_tEfNS_4arch4Sm80ELb0ELb0ELb1ELb0ELb0ELb0ELb1ELb1EEENS1_21CollectiveEpilogueFwdINS6_IJS8_SA_S9_EEENS6_IJNS7_ILi1EEESI_SI_EEESC_SE_Li256ELb0ELb1ELb1ELb0EEENS1_19SingleTileSchedulerILb0ELb1ELb1ELi128EEEEEEEEEvNT_6ParamsE)
        /*004c*/ 	.short	0x0380
        /*004e*/ 	.short	0x0418


	//----- nvinfo : EIATTR_SW_WAR
	.align		4
.L_128:
        /*0050*/ 	.byte	0x04, 0x36
        /*0052*/ 	.short	(.L_130 - .L_129)
.L_129:
        /*0054*/ 	.word	0x00000008
.L_130:


//--------------------- .nv.info._ZN7cutlass13device_kernelIN5flash19enable_sm80_to_sm89INS1_16FlashAttnFwdSm80INS1_25CollectiveMainloopFwdSm80ILi8ELi1ELb0EN4cute5tupleIJNS5_1CILi128EEENS7_ILi64EEENS7_ILi192EEEEEELi192ENS_6half_tEfNS_4arch4Sm80ELb0ELb0ELb1ELb1ELb0ELb0ELb1ELb1EEENS1_21CollectiveEpilogueFwdINS6_IJS8_SA_S9_EEENS6_IJNS7_ILi1EEESI_SI_EEESC_SE_Li256ELb1ELb1ELb1ELb0EEENS1_36VarlenDynamicPersistentTileSchedulerILi128ELi64ELi256ELi256ELb1ELb1ELb0ELb0ELb1ELb1EEEEEEEEEvNT_6ParamsE --------------------------
	.section	.nv.info._ZN7cutlass13device_kernelIN5flash19enable_sm80_to_sm89INS1_16FlashAttnFwdSm80INS1_25CollectiveMainloopFwdSm80ILi8ELi1ELb0EN4cute5tupleIJNS5_1CILi128EEENS7_ILi64EEENS7_ILi192EEEEEELi192ENS_6half_tEfNS_4arch4Sm80ELb0ELb0ELb1ELb1ELb0ELb0ELb1ELb1EEENS1_21CollectiveEpilogueFwdINS6_IJS8_SA_S9_EEENS6_IJNS7_ILi1EEESI_SI_EEESC_SE_Li256ELb1ELb1ELb1ELb0EEENS1_36VarlenDynamicPersistentTileSchedulerILi128ELi64ELi256ELi256ELb1ELb1ELb0ELb0ELb1ELb1EEEEEEEEEvNT_6ParamsE,"",@"SHT_CUDA_INFO"
	.sectionflags	@""
	.align	4


	//----- nvinfo : EIATTR_CUDA_API_VERSION
	.align		4
        /*0000*/ 	.byte	0x04, 0x37
        /*0002*/ 	.short	(.L_132 - .L_131)
.L_131:
        /*0004*/ 	.word	0x00000082


	//----- nvinfo : EIATTR_KPARAM_INFO
	.align		4
.L_132:
        /*0008*/ 	.byte	0x04, 0x17
        /*000a*/ 	.short	(.L_134 - .L_133)
.L_133:
        /*000c*/ 	.word	0x00000000
        /*0010*/ 	.short	0x0000
        /*0012*/ 	.short	0x0000
        /*0014*/ 	.byte	0x00, 0xf0, 0xe1, 0x10


	//----- nvinfo : EIATTR_SPARSE_MMA_MASK
	.align		4
.L_134:
        /*0018*/ 	.byte	0x03, 0x50
        /*001a*/ 	.short	0x0000


	//----- nvinfo : EIATTR_MAXREG_COUNT
	.align		4
        /*001c*/ 	.byte	0x03, 0x1b
        /*001e*/ 	.short	0x00ff


	//----- nvinfo : EIATTR_MERCURY_ISA_VERSION
	.align		4
        /*0020*/ 	.byte	0x03, 0x5f
        /*0022*/ 	.short	0x0101


	//----- nvinfo : EIATTR_VRC_CTA_INIT_COUNT
	.align		4
        /*0024*/ 	.byte	0x02, 0x4a
	.zero		1
	.zero		1


	//----- nvinfo : EIATTR_EXIT_INSTR_OFFSETS
	.align		4
        /*0028*/ 	.byte	0x04, 0x1c
        /*002a*/ 	.short	(.L_136 - .L_135)


	//   ....[0]....
.L_135:
        /*002c*/ 	.word	0x00000010


	//----- nvinfo : EIATTR_MAX_THREADS
	.align		4
.L_136:
        /*0030*/ 	.byte	0x04, 0x05
        /*0032*/ 	.short	(.L_138 - .L_137)
.L_137:
        /*0034*/ 	.word	0x00000100
        /*0038*/ 	.word	0x00000001
        /*003c*/ 	.word	0x00000001


	//----- nvinfo : EIATTR_CBANK_PARAM_SIZE
	.align		4
.L_138:
        /*0040*/ 	.byte	0x03, 0x19
        /*0042*/ 	.short	0x0438


	//----- nvinfo : EIATTR_PARAM_CBANK
	.align		4
        /*0044*/ 	.byte	0x04, 0x0a
        /*0046*/ 	.short	(.L_140 - .L_139)
	.align		4
.L_139:
        /*0048*/ 	.word	index@(.nv.constant0._ZN7cutlass13device_kernelIN5flash19enable_sm80_to_sm89INS1_16FlashAttnFwdSm80INS1_25CollectiveMainloopFwdSm80ILi8ELi1ELb0EN4cute5tupleIJNS5_1CILi128EEENS7_ILi64EEENS7_ILi192EEEEEELi192ENS_6half_tEfNS_4arch4Sm80ELb0ELb0ELb1ELb1ELb0ELb0ELb1ELb1EEENS1_21CollectiveEpilogueFwdINS6_IJS8_SA_S9_EEENS6_IJNS7_ILi1EEESI_SI_EEESC_SE_Li256ELb1ELb1ELb1ELb0EEENS1_36VarlenDynamicPersistentTileSchedulerILi128ELi64ELi256ELi256ELb1ELb1ELb0ELb0ELb1ELb1EEEEEEEEEvNT_6ParamsE)
        /*004c*/ 	.short	0x0380
        /*004e*/ 	.short	0x0438


	//----- nvinfo : EIATTR_SW_WAR
	.align		4
.L_140:
        /*0050*/ 	.byte	0x04, 0x36
        /*0052*/ 	.short	(.L_142 - .L_141)
.L_141:
        /*0054*/ 	.word	0x00000008
.L_142:


//--------------------- .nv.info._ZN7cutlass13device_kernelIN5flash19enable_sm80_to_sm89INS1_16FlashAttnFwdSm80INS1_25CollectiveMainloopFwdSm80ILi8ELi1ELb0EN4cute5tupleIJNS5_1CILi128EEENS7_ILi64EEENS7_ILi192EEEEEELi192ENS_6half_tEfNS_4arch4Sm80ELb0ELb0ELb1ELb1ELb0ELb1ELb1ELb1EEENS1_21CollectiveEpilogueFwdINS6_IJS8_SA_S9_EEENS6_IJNS7_ILi1EEESI_SI_EEESC_SE_Li256ELb1ELb1ELb1ELb0EEENS1_36VarlenDynamicPersistentTileSchedulerILi128ELi64ELi256ELi256ELb1ELb1ELb0ELb0ELb1ELb1EEEEEEEEEvNT_6ParamsE --------------------------
	.section	.nv.info._ZN7cutlass13device_kernelIN5flash19enable_sm80_to_sm89INS1_16FlashAttnFwdSm80INS1_25CollectiveMainloopFwdSm80ILi8ELi1ELb0EN4cute5tupleIJNS5_1CILi128EEENS7_ILi64EEENS7_ILi192EEEEEELi192ENS_6half_tEfNS_4arch4Sm80ELb0ELb0ELb1ELb1ELb0ELb1ELb1ELb1EEENS1_21CollectiveEpilogueFwdINS6_IJS8_SA_S9_EEENS6_IJNS7_ILi1EEESI_SI_EEESC_SE_Li256ELb1ELb1ELb1ELb0EEENS1_36VarlenDynamicPersistentTileSchedulerILi128ELi64ELi256ELi256ELb1ELb1ELb0ELb0ELb1ELb1EEEEEEEEEvNT_6ParamsE,"",@"SHT_CUDA_INFO"
	.sectionflags	@""
	.align	4


	//----- nvinfo : EIATTR_CUDA_API_VERSION
	.align		4
        /*0000*/ 	.byte	0x04, 0x37
        /*0002*/ 	.short	(.L_144 - .L_143)
.L_143:
        /*0004*/ 	.word	0x00000082


	//----- nvinfo : EIATTR_KPARAM_INFO
	.align		4
.L_144:
        /*0008*/ 	.byte	0x04, 0x17
        /*000a*/ 	.short	(.L_146 - .L_145)
.L_145:
        /*000c*/ 	.word	0x00000000
        /*0010*/ 	.short	0x0000
        /*0012*/ 	.short	0x0000
        /*0014*/ 	.byte	0x00, 0xf0, 0xe1, 0x10


	//----- nvinfo : EIATTR_SPARSE_MMA_MASK
	.align		4
.L_146:
        /*0018*/ 	.byte	0x03, 0x50
        /*001a*/ 	.short	0x0000


	//----- nvinfo : EIATTR_MAXREG_COUNT
	.align		4
        /*001c*/ 	.byte	0x03, 0x1b
        /*001e*/ 	.short	0x00ff


	//----- nvinfo : EIATTR_MERCURY_ISA_VERSION
	.align		4
        /*0020*/ 	.byte	0x03, 0x5f
        /*0022*/ 	.short	0x0101


	//----- nvinfo : EIATTR_VRC_CTA_INIT_COUNT
	.align		4
        /*0024*/ 	.byte	0x02, 0x4a
	.zero		1
	.zero		1


	//----- nvinfo : EIATTR_EXIT_INSTR_OFFSETS
	.align		4
        /*0028*/ 	.byte	0x04, 0x1c
        /*002a*/ 	.short	(.L_148 - .L_147)


	//   ....[0]....
.L_147:
        /*002c*/ 	.word	0x00000010


	//----- nvinfo : EIATTR_MAX_THREADS
	.align		4
.L_148:
        /*0030*/ 	.byte	0x04, 0x05
        /*0032*/ 	.short	(.L_150 - .L_149)
.L_149:
        /*0034*/ 	.word	0x00000100
        /*0038*/ 	.word	0x00000001
        /*003c*/ 	.word	0x00000001


	//----- nvinfo : EIATTR_CBANK_PARAM_SIZE
	.align		4
.L_150:
        /*0040*/ 	.byte	0x03, 0x19
        /*0042*/ 	.short	0x0438


	//----- nvinfo : EIATTR_PARAM_CBANK
	.align		4
        /*0044*/ 	.byte	0x04, 0x0a
        /*0046*/ 	.short	(.L_152 - .L_151)
	.align		4
.L_151:
        /*0048*/ 	.word	index@(.nv.constant0._ZN7cutlass13device_kernelIN5flash19enable_sm80_to_sm89INS1_16FlashAttnFwdSm80INS1_25CollectiveMainloopFwdSm80ILi8ELi1ELb0EN4cute5tupleIJNS5_1CILi128EEENS7_ILi64EEENS7_ILi192EEEEEELi192ENS_6half_tEfNS_4arch4Sm80ELb0ELb0ELb1ELb1ELb0ELb1ELb1ELb1EEENS1_21CollectiveEpilogueFwdINS6_IJS8_SA_S9_EEENS6_IJNS7_ILi1EEESI_SI_EEESC_SE_Li256ELb1ELb1ELb1ELb0EEENS1_36VarlenDynamicPersistentTileSchedulerILi128ELi64ELi256ELi256ELb1ELb1ELb0ELb0ELb1ELb1EEEEEEEEEvNT_6ParamsE)
        /*004c*/ 	.short	0x0380
        /*004e*/ 	.short	0x0438


	//----- nvinfo : EIATTR_SW_WAR
	.align		4
.L_152:
        /*0050*/ 	.byte	0x04, 0x36
        /*0052*/ 	.short	(.L_154 - .L_153)
.L_153:
        /*0054*/ 	.word	0x00000008
.L_154:


//--------------------- .nv.info._ZN7cutlass13device_kernelIN5flash19enable_sm80_to_sm89INS1_16FlashAttnFwdSm80INS1_25CollectiveMainloopFwdSm80ILi8ELi1ELb0EN4cute5tupleIJNS5_1CILi128EEENS7_ILi64EEENS7_ILi192EEEEEELi192ENS_6half_tEfNS_4arch4Sm80ELb0ELb1ELb1ELb0ELb0ELb0ELb1ELb1EEENS1_21CollectiveEpilogueFwdINS6_IJS8_SA_S9_EEENS6_IJNS7_ILi1EEESI_SI_EEESC_SE_Li256ELb0ELb1ELb1ELb0EEENS1_19SingleTileSchedulerILb0ELb1ELb1ELi128EEEEEEEEEvNT_6ParamsE --------------------------
	.section	.nv.info._ZN7cutlass13device_kernelIN5flash19enable_sm80_to_sm89INS1_16FlashAttnFwdSm80INS1_25CollectiveMainloopFwdSm80ILi8ELi1ELb0EN4cute5tupleIJNS5_1CILi128EEENS7_ILi64EEENS7_ILi192EEEEEELi192ENS_6half_tEfNS_4arch4Sm80ELb0ELb1ELb1ELb0ELb0ELb0ELb1ELb1EEENS1_21CollectiveEpilogueFwdINS6_IJS8_SA_S9_EEENS6_IJNS7_ILi1EEESI_SI_EEESC_SE_Li256ELb0ELb1ELb1ELb0EEENS1_19SingleTileSchedulerILb0ELb1ELb1ELi128EEEEEEEEEvNT_6ParamsE,"",@"SHT_CUDA_INFO"
	.sectionflags	@""
	.align	4


	//----- nvinfo : EIATTR_CUDA_API_VERSION
	.align		4
        /*0000*/ 	.byte	0x04, 0x37
        /*0002*/ 	.short	(.L_156 - .L_155)
.L_155:
        /*0004*/ 	.word	0x00000082


	//----- nvinfo : EIATTR_KPARAM_INFO
	.align		4
.L_156:
        /*0008*/ 	.byte	0x04, 0x17
        /*000a*/ 	.short	(.L_158 - .L_157)
.L_157:
        /*000c*/ 	.word	0x00000000
        /*0010*/ 	.short	0x0000
        /*0012*/ 	.short	0x0000
        /*0014*/ 	.byte	0x00, 0xf0, 0x61, 0x10


	//----- nvinfo : EIATTR_SPARSE_MMA_MASK
	.align		4
.L_158:
        /*0018*/ 	.byte	0x03, 0x50
        /*001a*/ 	.short	0x0000


	//----- nvinfo : EIATTR_MAXREG_COUNT
	.align		4
        /*001c*/ 	.byte	0x03, 0x1b
        /*001e*/ 	.short	0x00ff


	//----- nvinfo : EIATTR_MERCURY_ISA_VERSION
	.align		4
        /*0020*/ 	.byte	0x03, 0x5f
        /*0022*/ 	.short	0x0101


	//----- nvinfo : EIATTR_VRC_CTA_INIT_COUNT
	.align		4
        /*0024*/ 	.byte	0x02, 0x4a
	.zero		1
	.zero		1


	//----- nvinfo : EIATTR_EXIT_INSTR_OFFSETS
	.align		4
        /*0028*/ 	.byte	0x04, 0x1c
        /*002a*/ 	.short	(.L_160 - .L_159)


	//   ....[0]....
.L_159:
        /*002c*/ 	.word	0x00000010


	//----- nvinfo : EIATTR_MAX_THREADS
	.align		4
.L_160:
        /*0030*/ 	.byte	0x04, 0x05
        /*0032*/ 	.short	(.L_162 - .L_161)
.L_161:
        /*0034*/ 	.word	0x00000100
        /*0038*/ 	.word	0x00000001
        /*003c*/ 	.word	0x00000001


	//----- nvinfo : EIATTR_CBANK_PARAM_SIZE
	.align		4
.L_162:
        /*0040*/ 	.byte	0x03, 0x19
        /*0042*/ 	.short	0x0418


	//----- nvinfo : EIATTR_PARAM_CBANK
	.align		4
        /*0044*/ 	.byte	0x04, 0x0a
        /*0046*/ 	.short	(.L_164 - .L_163)
	.align		4
.L_163:
        /*0048*/ 	.word	index@(.nv.constant0._ZN7cutlass13device_kernelIN5flash19enable_sm80_to_sm89INS1_16FlashAttnFwdSm80INS1_25CollectiveMainloopFwdSm80ILi8ELi1ELb0EN4cute5tupleIJNS5_1CILi128EEENS7_ILi64EEENS7_ILi192EEEEEELi192ENS_6half_tEfNS_4arch4Sm80ELb0ELb1ELb1ELb0ELb0ELb0ELb1ELb1EEENS1_21CollectiveEpilogueFwdINS6_IJS8_SA_S9_EEENS6_IJNS7_ILi1EEESI_SI_EEESC_SE_Li256ELb0ELb1ELb1ELb0EEENS1_19SingleTileSchedulerILb0ELb1ELb1ELi128EEEEEEEEEvNT_6ParamsE)
        /*004c*/ 	.short	0x0380
        /*004e*/ 	.short	0x0418


	//----- nvinfo : EIATTR_SW_WAR
	.align		4
.L_164:
        /*0050*/ 	.byte	0x04, 0x36
        /*0052*/ 	.short	(.L_166 - .L_165)
.L_165:
        /*0054*/ 	.word	0x00000008
.L_166:


//--------------------- .nv.info._ZN7cutlass13device_kernelIN5flash19enable_sm80_to_sm89INS1_16FlashAttnFwdSm80INS1_25CollectiveMainloopFwdSm80ILi8ELi1ELb0EN4cute5tupleIJNS5_1CILi128EEENS7_ILi64EEENS7_ILi192EEEEEELi192ENS_6half_tEfNS_4arch4Sm80ELb0ELb1ELb1ELb1ELb0ELb0ELb1ELb1EEENS1_21CollectiveEpilogueFwdINS6_IJS8_SA_S9_EEENS6_IJNS7_ILi1EEESI_SI_EEESC_SE_Li256ELb1ELb1ELb1ELb0EEENS1_36VarlenDynamicPersistentTileSchedulerILi128ELi64ELi256ELi256ELb1ELb1ELb0ELb1ELb0ELb1EEEEEEEEEvNT_6ParamsE --------------------------
	.section	.nv.info._ZN7cutlass13device_kernelIN5flash19enable_sm80_to_sm89INS1_16FlashAttnFwdSm80INS1_25CollectiveMainloopFwdSm80ILi8ELi1ELb0EN4cute5tupleIJNS5_1CILi128EEENS7_ILi64EEENS7_ILi192EEEEEELi192ENS_6half_tEfNS_4arch4Sm80ELb0ELb1ELb1ELb1ELb0ELb0ELb1ELb1EEENS1_21CollectiveEpilogueFwdINS6_IJS8_SA_S9_EEENS6_IJNS7_ILi1EEESI_SI_EEESC_SE_Li256ELb1ELb1ELb1ELb0EEENS1_36VarlenDynamicPersistentTileSchedulerILi128ELi64ELi256ELi256ELb1ELb1ELb0ELb1ELb0ELb1EEEEEEEEEvNT_6ParamsE,"",@"SHT_CUDA_INFO"
	.sectionflags	@""
	.align	4


	//----- nvinfo : EIATTR_CUDA_API_VERSION
	.align		4
        /*0000*/ 	.byte	0x04, 0x37
        /*0002*/ 	.short	(.L_168 - .L_167)
.L_167:
        /*0004*/ 	.word	0x00000082


	//----- nvinfo : EIATTR_KPARAM_INFO
	.align		4
.L_168:
        /*0008*/ 	.byte	0x04, 0x17
        /*000a*/ 	.short	(.L_170 - .L_169)
.L_169:
        /*000c*/ 	.word	0x00000000
        /*0010*/ 	.short	0x0000
        /*0012*/ 	.short	0x0000
        /*0014*/ 	.byte	0x00, 0xf0, 0xe1, 0x10


	//----- nvinfo : EIATTR_SPARSE_MMA_MASK
	.align		4
.L_170:
        /*0018*/ 	.byte	0x03, 0x50
        /*001a*/ 	.short	0x0000


	//----- nvinfo : EIATTR_MAXREG_COUNT
	.align		4
        /*001c*/ 	.byte	0x03, 0x1b
        /*001e*/ 	.short	0x00ff


	//----- nvinfo : EIATTR_MERCURY_ISA_VERSION
	.align		4
        /*0020*/ 	.byte	0x03, 0x5f
        /*0022*/ 	.short	0x0101


	//----- nvinfo : EIATTR_VRC_CTA_INIT_COUNT
	.align		4
        /*0024*/ 	.byte	0x02, 0x4a
	.zero		1
	.zero		1


	//----- nvinfo : EIATTR_EXIT_INSTR_OFFSETS
	.align		4
        /*0028*/ 	.byte	0x04, 0x1c
        /*002a*/ 	.short	(.L_172 - .L_171)


	//   ....[0]....
.L_171:
        /*002c*/ 	.word	0x00000010


	//----- nvinfo : EIATTR_MAX_THREADS
	.align		4
.L_172:
        /*0030*/ 	.byte	0x04, 0x05
        /*0032*/ 	.short	(.L_174 - .L_173)
.L_173:
        /*0034*/ 	.word	0x00000100
        /*0038*/ 	.word	0x00000001
        /*003c*/ 	.word	0x00000001


	//----- nvinfo : EIATTR_CBANK_PARAM_SIZE
	.align		4
.L_174:
        /*0040*/ 	.byte	0x03, 0x19
        /*0042*/ 	.short	0x0438


	//----- nvinfo : EIATTR_PARAM_CBANK
	.align		4
        /*0044*/ 	.byte	0x04, 0x0a
        /*0046*/ 	.short	(.L_176 - .L_175)
	.align		4
.L_175:
        /*0048*/ 	.word	index@(.nv.constant0._ZN7cutlass13device_kernelIN5flash19enable_sm80_to_sm89INS1_16FlashAttnFwdSm80INS1_25CollectiveMainloopFwdSm80ILi8ELi1ELb0EN4cute5tupleIJNS5_1CILi128EEENS7_ILi64EEENS7_ILi192EEEEEELi192ENS_6half_tEfNS_4arch4Sm80ELb0ELb1ELb1ELb1ELb0ELb0ELb1ELb1EEENS1_21CollectiveEpilogueFwdINS6_IJS8_SA_S9_EEENS6_IJNS7_ILi1EEESI_SI_EEESC_SE_Li256ELb1ELb1ELb1ELb0EEENS1_36VarlenDynamicPersistentTileSchedulerILi128ELi64ELi256ELi256ELb1ELb1ELb0ELb1ELb0ELb1EEEEEEEEEvNT_6ParamsE)
        /*004c*/ 	.short	0x0380
        /*004e*/ 	.short	0x0438


	//----- nvinfo : EIATTR_SW_WAR
	.align		4
.L_176:
        /*0050*/ 	.byte	0x04, 0x36
        /*0052*/ 	.short	(.L_178 - .L_177)
.L_177:
        /*0054*/ 	.word	0x00000008
.L_178:


//--------------------- .nv.info._ZN7cutlass13device_kernelIN5flash19enable_sm80_to_sm89INS1_16FlashAttnFwdSm80INS1_25CollectiveMainloopFwdSm80ILi8ELi1ELb0EN4cute5tupleIJNS5_1CILi128EEENS7_ILi64EEENS7_ILi192EEEEEELi192ENS_6half_tEfNS_4arch4Sm80ELb0ELb1ELb1ELb1ELb0ELb1ELb1ELb1EEENS1_21CollectiveEpilogueFwdINS6_IJS8_SA_S9_EEENS6_IJNS7_ILi1EEESI_SI_EEESC_SE_Li256ELb1ELb1ELb1ELb0EEENS1_36VarlenDynamicPersistentTileSchedulerILi128ELi64ELi256ELi256ELb1ELb1ELb0ELb1ELb0ELb1EEEEEEEEEvNT_6ParamsE --------------------------
	.section	.nv.info._ZN7cutlass13device_kernelIN5flash19enable_sm80_to_sm89INS1_16FlashAttnFwdSm80INS1_25CollectiveMainloopFwdSm80ILi8ELi1ELb0EN4cute5tupleIJNS5_1CILi128EEENS7_ILi64EEENS7_ILi192EEEEEELi192ENS_6half_tEfNS_4arch4Sm80ELb0ELb1ELb1ELb1ELb0ELb1ELb1ELb1EEENS1_21CollectiveEpilogueFwdINS6_IJS8_SA_S9_EEENS6_IJNS7_ILi1EEESI_SI_EEESC_SE_Li256ELb1ELb1ELb1ELb0EEENS1_36VarlenDynamicPersistentTileSchedulerILi128ELi64ELi256ELi256ELb1ELb1ELb0ELb1ELb0ELb1EEEEEEEEEvNT_6ParamsE,"",@"SHT_CUDA_INFO"
	.sectionflags	@""
	.align	4


	//----- nvinfo : EIATTR_CUDA_API_VERSION
	.align		4
        /*0000*/ 	.byte	0x04, 0x37
        /*0002*/ 	.short	(.L_180 - .L_179)
.L_179:
        /*0004*/ 	.word	0x00000082


	//----- nvinfo : EIATTR_KPARAM_INFO
	.align		4
.L_180:
        /*0008*/ 	.byte	0x04, 0x17
        /*000a*/ 	.short	(.L_182 - .L_181)
.L_181:
        /*000c*/ 	.word	0x00000000
        /*0010*/ 	.short	0x0000
        /*0012*/ 	.short	0x0000
        /*0014*/ 	.byte	0x00, 0xf0, 0xe1, 0x10


	//----- nvinfo : EIATTR_SPARSE_MMA_MASK
	.align		4
.L_182:
        /*0018*/ 	.byte	0x03, 0x50
        /*001a*/ 	.short	0x0000


	//----- nvinfo : EIATTR_MAXREG_COUNT
	.align		4
        /*001c*/ 	.byte	0x03, 0x1b
        /*001e*/ 	.short	0x00ff


	//----- nvinfo : EIATTR_MERCURY_ISA_VERSION
	.align		4
        /*0020*/ 	.byte	0x03, 0x5f
        /*0022*/ 	.short	0x0101


	//----- nvinfo : EIATTR_VRC_CTA_INIT_COUNT
	.align		4
        /*0024*/ 	.byte	0x02, 0x4a
	.zero		1
	.zero		1


	//----- nvinfo : EIATTR_EXIT_INSTR_OFFSETS
	.align		4
        /*0028*/ 	.byte	0x04, 0x1c
        /*002a*/ 	.short	(.L_184 - .L_183)


	//   ....[0]....
.L_183:
        /*002c*/ 	.word	0x00000010


	//----- nvinfo : EIATTR_MAX_THREADS
	.align		4
.L_184:
        /*0030*/ 	.byte	0x04, 0x05
        /*0032*/ 	.short	(.L_186 - .L_185)
.L_185:
        /*0034*/ 	.word	0x00000100
        /*0038*/ 	.word	0x00000001
        /*003c*/ 	.word	0x00000001


	//----- nvinfo : EIATTR_CBANK_PARAM_SIZE
	.align		4
.L_186:
        /*0040*/ 	.byte	0x03, 0x19
        /*0042*/ 	.short	0x0438


	//----- nvinfo : EIATTR_PARAM_CBANK
	.align		4
        /*0044*/ 	.byte	0x04, 0x0a
        /*0046*/ 	.short	(.L_188 - .L_187)
	.align		4
.L_187:
        /*0048*/ 	.word	index@(.nv.constant0._ZN7cutlass13device_kernelIN5flash19enable_sm80_to_sm89INS1_16FlashAttnFwdSm80INS1_25CollectiveMainloopFwdSm80ILi8ELi1ELb0EN4cute5tupleIJNS5_1CILi128EEENS7_ILi64EEENS7_ILi192EEEEEELi192ENS_6half_tEfNS_4arch4Sm80ELb0ELb1ELb1ELb1ELb0ELb1ELb1ELb1EEENS1_21CollectiveEpilogueFwdINS6_IJS8_SA_S9_EEENS6_IJNS7_ILi1EEESI_SI_EEESC_SE_Li256ELb1ELb1ELb1ELb0EEENS1_36VarlenDynamicPersistentTileSchedulerILi128ELi64ELi256ELi256ELb1ELb1ELb0ELb1ELb0ELb1EEEEEEEEEvNT_6ParamsE)
        /*004c*/ 	.short	0x0380
        /*004e*/ 	.short	0x0438


	//----- nvinfo : EIATTR_SW_WAR
	.align		4
.L_188:
        /*0050*/ 	.byte	0x04, 0x36
        /*0052*/ 	.short	(.L_190 - .L_189)
.L_189:
        /*0054*/ 	.word	0x00000008
.L_190:


//--------------------- .nv.info._ZN7cutlass13device_kernelIN5flash19enable_sm80_to_sm89INS1_16FlashAttnFwdSm80INS1_25CollectiveMainloopFwdSm80ILi8ELi1ELb1EN4cute5tupleIJNS5_1CILi128EEENS7_ILi96EEENS7_ILi192EEEEEELi192ENS_6half_tEfNS_4arch4Sm80ELb1ELb0ELb1ELb0ELb0ELb0ELb1ELb1EEENS1_21CollectiveEpilogueFwdINS6_IJS8_SA_S9_EEENS6_IJNS7_ILi1EEESI_SI_EEESC_SE_Li256ELb0ELb1ELb1ELb0EEENS1_30DynamicPersistentTileSchedulerILi256ELi256ELb1ELb1ELb0EEEEEEEEEvNT_6ParamsE --------------------------
	.section	.nv.info._ZN7cutlass13device_kernelIN5flash19enable_sm80_to_sm89INS1_16FlashAttnFwdSm80INS1_25CollectiveMainloopFwdSm80ILi8ELi1ELb1EN4cute5tupleIJNS5_1CILi128EEENS7_ILi96EEENS7_ILi192EEEEEELi192ENS_6half_tEfNS_4arch4Sm80ELb1ELb0ELb1ELb0ELb0ELb0ELb1ELb1EEENS1_21CollectiveEpilogueFwdINS6_IJS8_SA_S9_EEENS6_IJNS7_ILi1EEESI_SI_EEESC_SE_Li256ELb0ELb1ELb1ELb0EEENS1_30DynamicPersistentTileSchedulerILi256ELi256ELb1ELb1ELb0EEEEEEEEEvNT_6ParamsE,"",@"SHT_CUDA_INFO"
	.sectionflags	@""
	.align	4


	//----- nvinfo : EIATTR_CUDA_API_VERSION
	.align		4
        /*0000*/ 	.byte	0x04, 0x37
        /*0002*/ 	.short	(.L_192 - .L_191)
.L_191:
        /*0004*/ 	.word	0x00000082


	//----- nvinfo : EIATTR_KPARAM_INFO
	.align		4
.L_192:
        /*0008*/ 	.byte	0x04, 0x17
        /*000a*/ 	.short	(.L_194 - .L_193)
.L_193:
        /*000c*/ 	.word	0x00000000
        /*0010*/ 	.short	0x0000
        /*0012*/ 	.short	0x0000
        /*0014*/ 	.byte	0x00, 0xf0, 0xa1, 0x10


	//----- nvinfo : EIATTR_SPARSE_MMA_MASK
	.align		4
.L_194:
        /*0018*/ 	.byte	0x03, 0x50
        /*001a*/ 	.short	0x0000


	//----- nvinfo : EIATTR_MAXREG_COUNT
	.align		4
        /*001c*/ 	.byte	0x03, 0x1b
        /*001e*/ 	.short	0x00ff


	//----- nvinfo : EIATTR_MERCURY_ISA_VERSION
	.align		4
        /*0020*/ 	.byte	0x03, 0x5f
        /*0022*/ 	.short	0x0101


	//----- nvinfo : EIATTR_VRC_CTA_INIT_COUNT
	.align		4
        /*0024*/ 	.byte	0x02, 0x4a
	.zero		1
	.zero		1


	//----- nvinfo : EIATTR_EXIT_INSTR_OFFSETS
	.align		4
        /*0028*/ 	.byte	0x04, 0x1c
        /*002a*/ 	.short	(.L_196 - .L_195)


	//   ....[0]....
.L_195:
        /*002c*/ 	.word	0x00000010


	//----- nvinfo : EIATTR_MAX_THREADS
	.align		4
.L_196:
        /*0030*/ 	.byte	0x04, 0x05
        /*0032*/ 	.short	(.L_198 - .L_197)
.L_197:
        /*0034*/ 	.word	0x00000100
        /*0038*/ 	.word	0x00000001
        /*003c*/ 	.word	0x00000001


	//----- nvinfo : EIATTR_CBANK_PARAM_SIZE
	.align		4
.L_198:
        /*0040*/ 	.byte	0x03, 0x19
        /*0042*/ 	.short	0x0428


	//----- nvinfo : EIATTR_PARAM_CBANK
	.align		4
        /*0044*/ 	.byte	0x04, 0x0a
        /*0046*/ 	.short	(.L_200 - .L_199)
	.align		4
.L_199:
        /*0048*/ 	.word	index@(.nv.constant0._ZN7cutlass13device_kernelIN5flash19enable_sm80_to_sm89INS1_16FlashAttnFwdSm80INS1_25CollectiveMainloopFwdSm80ILi8ELi1ELb1EN4cute5tupleIJNS5_1CILi128EEENS7_ILi96EEENS7_ILi192EEEEEELi192ENS_6half_tEfNS_4arch4Sm80ELb1ELb0ELb1ELb0ELb0ELb0ELb1ELb1EEENS1_21CollectiveEpilogueFwdINS6_IJS8_SA_S9_EEENS6_IJNS7_ILi1EEESI_SI_EEESC_SE_Li256ELb0ELb1ELb1ELb0EEENS1_30DynamicPersistentTileSchedulerILi256ELi256ELb1ELb1ELb0EEEEEEEEEvNT_6ParamsE)
        /*004c*/ 	.short	0x0380
        /*004e*/ 	.short	0x0428


	//----- nvinfo : EIATTR_SW_WAR
	.align		4
.L_200:
        /*0050*/ 	.byte	0x04, 0x36
        /*0052*/ 	.short	(.L_202 - .L_201)
.L_201:
        /*0054*/ 	.word	0x00000008
.L_202:


//--------------------- .nv.info._ZN7cutlass13device_kernelIN5flash19enable_sm80_to_sm89INS1_16FlashAttnFwdSm80INS1_25CollectiveMainloopFwdSm80ILi8ELi1ELb0EN4cute5tupleIJNS5_1CILi128EEENS7_ILi64EEENS7_ILi192EEEEEELi192ENS_6half_tEfNS_4arch4Sm80ELb1ELb0ELb1ELb1ELb0ELb0ELb1ELb1EEENS1_21CollectiveEpilogueFwdINS6_IJS8_SA_S9_EEENS6_IJNS7_ILi1EEESI_SI_EEESC_SE_Li256ELb1ELb1ELb1ELb0EEENS1_36VarlenDynamicPersistentTileSchedulerILi128ELi64ELi256ELi256ELb1ELb1ELb0ELb1ELb1ELb1EEEEEEEEEvNT_6ParamsE --------------------------
	.section	.nv.info._ZN7cutlass13device_kernelIN5flash19enable_sm80_to_sm89INS1_16FlashAttnFwdSm80INS1_25CollectiveMainloopFwdSm80ILi8ELi1ELb0EN4cute5tupleIJNS5_1CILi128EEENS7_ILi64EEENS7_ILi192EEEEEELi192ENS_6half_tEfNS_4arch4Sm80ELb1ELb0ELb1ELb1ELb0ELb0ELb1ELb1EEENS1_21CollectiveEpilogueFwdINS6_IJS8_SA_S9_EEENS6_IJNS7_ILi1EEESI_SI_EEESC_SE_Li256ELb1ELb1ELb1ELb0EEENS1_36VarlenDynamicPersistentTileSchedulerILi128ELi64ELi256ELi256ELb1ELb1ELb0ELb1ELb1ELb1EEEEEEEEEvNT_6ParamsE,"",@"SHT_CUDA_INFO"
	.sectionflags	@""
	.align	4


	//----- nvinfo : EIATTR_CUDA_API_VERSION
	.align		4
        /*0000*/ 	.byte	0x04, 0x37
        /*0002*/ 	.short	(.L_204 - .L_203)
.L_203:
        /*0004*/ 	.word	0x00000082


	//----- nvinfo : EIATTR_KPARAM_INFO
	.align		4
.L_204:
        /*0008*/ 	.byte	0x04, 0x17
        /*000a*/ 	.short	(.L_206 - .L_205)
.L_205:
        /*000c*/ 	.word	0x00000000
        /*0010*/ 	.short	0x0000
        /*0012*/ 	.short	0x0000
        /*0014*/ 	.byte	0x00, 0xf0, 0xe1, 0x10


	//----- nvinfo : EIATTR_SPARSE_MMA_MASK
	.align		4
.L_206:
        /*0018*/ 	.byte	0x03, 0x50
        /*001a*/ 	.short	0x0000


	//----- nvinfo : EIATTR_MAXREG_COUNT
	.align		4
        /*001c*/ 	.byte	0x03, 0x1b
        /*001e*/ 	.short	0x00ff


	//----- nvinfo : EIATTR_MERCURY_ISA_VERSION
	.align		4
        /*0020*/ 	.byte	0x03, 0x5f
        /*0022*/ 	.short	0x0101


	//----- nvinfo : EIATTR_VRC_CTA_INIT_COUNT
	.align		4
        /*0024*/ 	.byte	0x02, 0x4a
	.zero		1
	.zero		1


	//----- nvinfo : EIATTR_EXIT_INSTR_OFFSETS
	.align		4
        /*0028*/ 	.byte	0x04, 0x1c
        /*002a*/ 	.short	(.L_208 - .L_207)


	//   ....[0]....
.L_207:
        /*002c*/ 	.word	0x00000010


	//----- nvinfo : EIATTR_MAX_THREADS
	.align		4
.L_208:
        /*0030*/ 	.byte	0x04, 0x05
        /*0032*/ 	.short	(.L_210 - .L_209)
.L_209:
        /*0034*/ 	.word	0x00000100
        /*0038*/ 	.word	0x00000001
        /*003c*/ 	.word	0x00000001


	//----- nvinfo : EIATTR_CBANK_PARAM_SIZE
	.align		4
.L_210:
        /*0040*/ 	.byte	0x03, 0x19
        /*0042*/ 	.short	0x0438


	//----- nvinfo : EIATTR_PARAM_CBANK
	.align		4
        /*0044*/ 	.byte	0x04, 0x0a
        /*0046*/ 	.short	(.L_212 - .L_211)
	.align		4
.L_211:
        /*0048*/ 	.word	index@(.nv.constant0._ZN7cutlass13device_kernelIN5flash19enable_sm80_to_sm89INS1_16FlashAttnFwdSm80INS1_25CollectiveMainloopFwdSm80ILi8ELi1ELb0EN4cute5tupleIJNS5_1CILi128EEENS7_ILi64EEENS7_ILi192EEEEEELi192ENS_6half_tEfNS_4arch4Sm80ELb1ELb0ELb1ELb1ELb0ELb0ELb1ELb1EEENS1_21CollectiveEpilogueFwdINS6_IJS8_SA_S9_EEENS6_IJNS7_ILi1EEESI_SI_EEESC_SE_Li256ELb1ELb1ELb1ELb0EEENS1_36VarlenDynamicPersistentTileSchedulerILi128ELi64ELi256ELi256ELb1ELb1ELb0ELb1ELb1ELb1EEEEEEEEEvNT_6ParamsE)
        /*004c*/ 	.short	0x0380
        /*004e*/ 	.short	0x0438


	//----- nvinfo : EIATTR_SW_WAR
	.align		4
.L_212:
        /*0050*/ 	.byte	0x04, 0x36
        /*0052*/ 	.short	(.L_214 - .L_213)
.L_213:
        /*0054*/ 	.word	0x00000008
.L_214:


//--------------------- .nv.info._ZN7cutlass13device_kernelIN5flash19enable_sm80_to_sm89INS1_16FlashAttnFwdSm80INS1_25CollectiveMainloopFwdSm80ILi8ELi1ELb0EN4cute5tupleIJNS5_1CILi128EEENS7_ILi64EEENS7_ILi192EEEEEELi192ENS_6half_tEfNS_4arch4Sm80ELb1ELb0ELb1ELb1ELb0ELb1ELb1ELb1EEENS1_21CollectiveEpilogueFwdINS6_IJS8_SA_S9_EEENS6_IJNS7_ILi1EEESI_SI_EEESC_SE_Li256ELb1ELb1ELb1ELb0EEENS1_36VarlenDynamicPersistentTileSchedulerILi128ELi64ELi256ELi256ELb1ELb1ELb0ELb1ELb1ELb1EEEEEEEEEvNT_6ParamsE --------------------------
	.section	.nv.info._ZN7cutlass13device_kernelIN5flash19enable_sm80_to_sm89INS1_16FlashAttnFwdSm80INS1_25CollectiveMainloopFwdSm80ILi8ELi1ELb0EN4cute5tupleIJNS5_1CILi128EEENS7_ILi64EEENS7_ILi192EEEEEELi192ENS_6half_tEfNS_4arch4Sm80ELb1ELb0ELb1ELb1ELb0ELb1ELb1ELb1EEENS1_21CollectiveEpilogueFwdINS6_IJS8_SA_S9_EEENS6_IJNS7_ILi1EEESI_SI_EEESC_SE_Li256ELb1ELb1ELb1ELb0EEENS1_36VarlenDynamicPersistentTileSchedulerILi128ELi64ELi256ELi256ELb1ELb1ELb0ELb1ELb1ELb1EEEEEEEEEvNT_6ParamsE,"",@"SHT_CUDA_INFO"
	.sectionflags	@""
	.align	4


	//----- nvinfo : EIATTR_CUDA_API_VERSION
	.align		4
        /*0000*/ 	.byte	0x04, 0x37
        /*0002*/ 	.short	(.L_216 - .L_215)
.L_215:
        /*0004*/ 	.word	0x00000082


	//----- nvinfo : EIATTR_KPARAM_INFO
	.align		4
.L_216:
        /*0008*/ 	.byte	0x04, 0x17
        /*000a*/ 	.short	(.L_218 - .L_217)
.L_217:
        /*000c*/ 	.word	0x00000000
        /*0010*/ 	.short	0x0000
        /*0012*/ 	.short	0x0000
        /*0014*/ 	.byte	0x00, 0xf0, 0xe1, 0x10


	//----- nvinfo : EIATTR_SPARSE_MMA_MASK
	.align		4
.L_218:
        /*0018*/ 	.byte	0x03, 0x50
        /*001a*/ 	.short	0x0000


	//----- nvinfo : EIATTR_MAXREG_COUNT
	.align		4
        /*001c*/ 	.byte	0x03, 0x1b
        /*001e*/ 	.short	0x00ff


	//----- nvinfo : EIATTR_MERCURY_ISA_VERSION
	.align		4
        /*0020*/ 	.byte	0x03, 0x5f
        /*0022*/ 	.short	0x0101


	//----- nvinfo : EIATTR_VRC_CTA_INIT_COUNT
	.align		4
        /*0024*/ 	.byte	0x02, 0x4a
	.zero		1
	.zero		1


	//----- nvinfo : EIATTR_EXIT_INSTR_OFFSETS
	.align		4
        /*0028*/ 	.byte	0x04, 0x1c
        /*002a*/ 	.short	(.L_220 - .L_219)


	//   ....[0]....
.L_219:
        /*002c*/ 	.word	0x00000010


	//----- nvinfo : EIATTR_MAX_THREADS
	.align		4
.L_220:
        /*0030*/ 	.byte	0x04, 0x05
        /*0032*/ 	.short	(.L_222 - .L_221)
.L_221:
        /*0034*/ 	.word	0x00000100
        /*0038*/ 	.word	0x00000001
        /*003c*/ 	.word	0x00000001


	//----- nvinfo : EIATTR_CBANK_PARAM_SIZE
	.align		4
.L_222:
        /*0040*/ 	.byte	0x03, 0x19
        /*0042*/ 	.short	0x0438


	//----- nvinfo : EIATTR_PARAM_CBANK
	.align		4
        /*0044*/ 	.byte	0x04, 0x0a
        /*0046*/ 	.short	(.L_224 - .L_223)
	.align		4
.L_223:
        /*0048*/ 	.word	index@(.nv.constant0._ZN7cutlass13device_kernelIN5flash19enable_sm80_to_sm89INS1_16FlashAttnFwdSm80INS1_25CollectiveMainloopFwdSm80ILi8ELi1ELb0EN4cute5tupleIJNS5_1CILi128EEENS7_ILi64EEENS7_ILi192EEEEEELi192ENS_6half_tEfNS_4arch4Sm80ELb1ELb0ELb1ELb1ELb0ELb1ELb1ELb1EEENS1_21CollectiveEpilogueFwdINS6_IJS8_SA_S9_EEENS6_IJNS7_ILi1EEESI_SI_EEESC_SE_Li256ELb1ELb1ELb1ELb0EEENS1_36VarlenDynamicPersistentTileSchedulerILi128ELi64ELi256ELi256ELb1ELb1ELb0ELb1ELb1ELb1EEEEEEEEEvNT_6ParamsE)
        /*004c*/ 	.short	0x0380
        /*004e*/ 	.short	0x0438


	//----- nvinfo : EIATTR_SW_WAR
	.align		4
.L_224:
        /*0050*/ 	.byte	0x04, 0x36
        /*0052*/ 	.short	(.L_226 - .L_225)
.L_225:
        /*0054*/ 	.word	0x00000008
.L_226:


//--------------------- .nv.info._ZN7cutlass13device_kernelIN5flash19enable_sm80_to_sm89INS1_16FlashAttnFwdSm80INS1_25CollectiveMainloopFwdSm80ILi8ELi2ELb1EN4cute5tupleIJNS5_1CILi128EEENS7_ILi96EEENS7_ILi192EEEEEELi192ENS_6half_tEfNS_4arch4Sm80ELb0ELb0ELb1ELb0ELb0ELb0ELb1ELb1EEENS1_21CollectiveEpilogueFwdINS6_IJS8_SA_S9_EEENS6_IJNS7_ILi1EEESI_SI_EEESC_SE_Li256ELb0ELb1ELb1ELb0EEENS1_19SingleTileSchedulerILb0ELb1ELb1ELi128EEEEEEEEEvNT_6ParamsE --------------------------
	.section	.nv.info._ZN7cutlass13device_kernelIN5flash19enable_sm80_to_sm89INS1_16FlashAttnFwdSm80INS1_25CollectiveMainloopFwdSm80ILi8ELi2ELb1EN4cute5tupleIJNS5_1CILi128EEENS7_ILi96EEENS7_ILi192EEEEEELi192ENS_6half_tEfNS_4arch4Sm80ELb0ELb0ELb1ELb0ELb0ELb0ELb1ELb1EEENS1_21CollectiveEpilogueFwdINS6_IJS8_SA_S9_EEENS6_IJNS7_ILi1EEESI_SI_EEESC_SE_Li256ELb0ELb1ELb1ELb0EEENS1_19SingleTileSchedulerILb0ELb1ELb1ELi128EEEEEEEEEvNT_6ParamsE,"",@"SHT_CUDA_INFO"
	.sectionflags	@""
	.align	4


	//----- nvinfo : EIATTR_CUDA_API_VERSION
	.align		4
        /*0000*/ 	.byte	0x04, 0x37
        /*0002*/ 	.short	(.L_228 - .L_227)
.L_227:
        /*0004*/ 	.word	0x00000082


	//----- nvinfo : EIATTR_KPARAM_INFO
	.align		4
.L_228:
        /*0008*/ 	.byte	0x04, 0x17
        /*000a*/ 	.short	(.L_230 - .L_229)
.L_229:
        /*000c*/ 	.word	0x00000000
        /*0010*/ 	.short	0x0000
        /*0012*/ 	.short	0x0000
        /*0014*/ 	.byte	0x00, 0xf0, 0x61, 0x10


	//----- nvinfo : EIATTR_SPARSE_MMA_MASK
	.align		4
.L_230:
        /*0018*/ 	.byte	0x03, 0x50
        /*001a*/ 	.short	0x0000


	//----- nvinfo : EIATTR_MAXREG_COUNT
	.align		4
        /*001c*/ 	.byte	0x03, 0x1b
        /*001e*/ 	.short	0x00ff


	//----- nvinfo : EIATTR_MERCURY_ISA_VERSION
	.align		4
        /*0020*/ 	.byte	0x03, 0x5f
        /*0022*/ 	.short	0x0101


	//----- nvinfo : EIATTR_VRC_CTA_INIT_COUNT
	.align		4
        /*0024*/ 	.byte	0x02, 0x4a
	.zero		1
	.zero		1


	//----- nvinfo : EIATTR_EXIT_INSTR_OFFSETS
	.align		4
        /*0028*/ 	.byte	0x04, 0x1c
        /*002a*/ 	.short	(.L_232 - .L_231)


	//   ....[0]....
.L_231:
        /*002c*/ 	.word	0x00000010


	//----- nvinfo : EIATTR_MAX_THREADS
	.align		4
.L_232:
        /*0030*/ 	.byte	0x04, 0x05
        /*0032*/ 	.short	(.L_234 - .L_233)
.L_233:
        /*0034*/ 	.word	0x00000100
        /*0038*/ 	.word	0x00000001
        /*003c*/ 	.word	0x00000001


	//----- nvinfo : EIATTR_CBANK_PARAM_SIZE
	.align		4
.L_234:
        /*0040*/ 	.byte	0x03, 0x19
        /*0042*/ 	.short	0x0418


	//----- nvinfo : EIATTR_PARAM_CBANK
	.align		4
        /*0044*/ 	.byte	0x04, 0x0a
        /*0046*/ 	.short	(.L_236 - .L_235)
	.align		4
.L_235:
        /*0048*/ 	.word	index@(.nv.constant0._ZN7cutlass13device_kernelIN5flash19enable_sm80_to_sm89INS1_16FlashAttnFwdSm80INS1_25CollectiveMainloopFwdSm80ILi8ELi2ELb1EN4cute5tupleIJNS5_1CILi128EEENS7_ILi96EEENS7_ILi192EEEEEELi192ENS_6half_tEfNS_4arch4Sm80ELb0ELb0ELb1ELb0ELb0ELb0ELb1ELb1EEENS1_21CollectiveEpilogueFwdINS6_IJS8_SA_S9_EEENS6_IJNS7_ILi1EEESI_SI_EEESC_SE_Li256ELb0ELb1ELb1ELb0EEENS1_19SingleTileSchedulerILb0ELb1ELb1ELi128EEEEEEEEEvNT_6ParamsE)
        /*004c*/ 	.short	0x0380
        /*004e*/ 	.short	0x0418


	//----- nvinfo : EIATTR_SW_WAR
	.align		4
.L_236:
        /*0050*/ 	.byte	0x04, 0x36
        /*0052*/ 	.short	(.L_238 - .L_237)
.L_237:
        /*0054*/ 	.word	0x00000008
.L_238:


//--------------------- .nv.info._ZN7cutlass13device_kernelIN5flash19enable_sm80_to_sm89INS1_16FlashAttnFwdSm80INS1_25CollectiveMainloopFwdSm80ILi8ELi2ELb0EN4cute5tupleIJNS5_1CILi128EEENS7_ILi64EEENS7_ILi192EEEEEELi192ENS_6half_tEfNS_4arch4Sm80ELb0ELb0ELb1ELb1ELb0ELb0ELb1ELb1EEENS1_21CollectiveEpilogueFwdINS6_IJS8_SA_S9_EEENS6_IJNS7_ILi1EEESI_SI_EEESC_SE_Li256ELb1ELb1ELb1ELb0EEENS1_36VarlenDynamicPersistentTileSchedulerILi128ELi64ELi256ELi256ELb1ELb1ELb0ELb0ELb1ELb1EEEEEEEEEvNT_6ParamsE --------------------------
	.section	.nv.info._ZN7cutlass13device_kernelIN5flash19enable_sm80_to_sm89INS1_16FlashAttnFwdSm80INS1_25CollectiveMainloopFwdSm80ILi8ELi2ELb0EN4cute5tupleIJNS5_1CILi128EEENS7_ILi64EEENS7_ILi192EEEEEELi192ENS_6half_tEfNS_4arch4Sm80ELb0ELb0ELb1ELb1ELb0ELb0ELb1ELb1EEENS1_21CollectiveEpilogueFwdINS6_IJS8_SA_S9_EEENS6_IJNS7_ILi1EEESI_SI_EEESC_SE_Li256ELb1ELb1ELb1ELb0EEENS1_36VarlenDynamicPersistentTileSchedulerILi128ELi64ELi256ELi256ELb1ELb1ELb0ELb0ELb1ELb1EEEEEEEEEvNT_6ParamsE,"",@"SHT_CUDA_INFO"
	.sectionflags	@""
	.align	4


	//----- nvinfo : EIATTR_CUDA_API_VERSION
	.align		4
        /*0000*/ 	.byte	0x04, 0x37
        /*0002*/ 	.short	(.L_240 - .L_239)
.L_239:
        /*0004*/ 	.word	0x00000082


	//----- nvinfo : EIATTR_KPARAM_INFO
	.align		4
.L_240:
        /*0008*/ 	.byte	0x04, 0x17
        /*000a*/ 	.short	(.L_242 - .L_241)
.L_241:
        /*000c*/ 	.word	0x00000000
        /*0010*/ 	.short	0x0000
        /*0012*/ 	.short	0x0000
        /*0014*/ 	.byte	0x00, 0xf0, 0xe1, 0x10


	//----- nvinfo : EIATTR_SPARSE_MMA_MASK
	.align		4
.L_242:
        /*0018*/ 	.byte	0x03, 0x50
        /*001a*/ 	.short	0x0000


	//----- nvinfo : EIATTR_MAXREG_COUNT
	.align		4
        /*001c*/ 	.byte	0x03, 0x1b
        /*001e*/ 	.short	0x00ff


	//----- nvinfo : EIATTR_MERCURY_ISA_VERSION
	.align		4
        /*0020*/ 	.byte	0x03, 0x5f
        /*0022*/ 	.short	0x0101


	//----- nvinfo : EIATTR_VRC_CTA_INIT_COUNT
	.align		4
        /*0024*/ 	.byte	0x02, 0x4a
	.zero		1
	.zero		1


	//----- nvinfo : EIATTR_EXIT_INSTR_OFFSETS
	.align		4
        /*0028*/ 	.byte	0x04, 0x1c
        /*002a*/ 	.short	(.L_244 - .L_243)


	//   ....[0]....
.L_243:
        /*002c*/ 	.word	0x00000010


	//----- nvinfo : EIATTR_MAX_THREADS
	.align		4
.L_244:
        /*0030*/ 	.byte	0x04, 0x05
        /*0032*/ 	.short	(.L_246 - .L_245)
.L_245:
        /*0034*/ 	.word	0x00000100
        /*0038*/ 	.word	0x00000001
        /*003c*/ 	.word	0x00000001


	//----- nvinfo : EIATTR_CBANK_PARAM_SIZE
	.align		4
.L_246:
        /*0040*/ 	.byte	0x03, 0x19
        /*0042*/ 	.short	0x0438


	//----- nvinfo : EIATTR_PARAM_CBANK
	.align		4
        /*0044*/ 	.byte	0x04, 0x0a
        /*0046*/ 	.short	(.L_248 - .L_247)
	.align		4
.L_247:
        /*0048*/ 	.word	index@(.nv.constant0._ZN7cutlass13device_kernelIN5flash19enable_sm80_to_sm89INS1_16FlashAttnFwdSm80INS1_25CollectiveMainloopFwdSm80ILi8ELi2ELb0EN4cute5tupleIJNS5_1CILi128EEENS7_ILi64EEENS7_ILi192EEEEEELi192ENS_6half_tEfNS_4arch4Sm80ELb0ELb0ELb1ELb1ELb0ELb0ELb1ELb1EEENS1_21CollectiveEpilogueFwdINS6_IJS8_SA_S9_EEENS6_IJNS7_ILi1EEESI_SI_EEESC_SE_Li256ELb1ELb1ELb1ELb0EEENS1_36VarlenDynamicPersistentTileSchedulerILi128ELi64ELi256ELi256ELb1ELb1ELb0ELb0ELb1ELb1EEEEEEEEEvNT_6ParamsE)
        /*004c*/ 	.short	0x0380
        /*004e*/ 	.short	0x0438


	//----- nvinfo : EIATTR_SW_WAR
	.align		4
.L_248:
        /*0050*/ 	.byte	0x04, 0x36
        /*0052*/ 	.short	(.L_250 - .L_249)
.L_249:
        /*0054*/ 	.word	0x00000008
.L_250:


//--------------------- .nv.info._ZN7cutlass13device_kernelIN5flash19enable_sm80_to_sm89INS1_16FlashAttnFwdSm80INS1_25CollectiveMainloopFwdSm80ILi8ELi2ELb0EN4cute5tupleIJNS5_1CILi128EEENS7_ILi64EEENS7_ILi192EEEEEELi192ENS_6half_tEfNS_4arch4Sm80ELb0ELb0ELb1ELb1ELb0ELb1ELb1ELb1EEENS1_21CollectiveEpilogueFwdINS6_IJS8_SA_S9_EEENS6_IJNS7_ILi1EEESI_SI_EEESC_SE_Li256ELb1ELb1ELb1ELb0EEENS1_36VarlenDynamicPersistentTileSchedulerILi128ELi64ELi256ELi256ELb1ELb1ELb0ELb0ELb1ELb1EEEEEEEEEvNT_6ParamsE --------------------------
	.section	.nv.info._ZN7cutlass13device_kernelIN5flash19enable_sm80_to_sm89INS1_16FlashAttnFwdSm80INS1_25CollectiveMainloopFwdSm80ILi8ELi2ELb0EN4cute5tupleIJNS5_1CILi128EEENS7_ILi64EEENS7_ILi192EEEEEELi192ENS_6half_tEfNS_4arch4Sm80ELb0ELb0ELb1ELb1ELb0ELb1ELb1ELb1EEENS1_21CollectiveEpilogueFwdINS6_IJS8_SA_S9_EEENS6_IJNS7_ILi1EEESI_SI_EEESC_SE_Li256ELb1ELb1ELb1ELb0EEENS1_36VarlenDynamicPersistentTileSchedulerILi128ELi64ELi256ELi256ELb1ELb1ELb0ELb0ELb1ELb1EEEEEEEEEvNT_6ParamsE,"",@"SHT_CUDA_INFO"
	.sectionflags	@""
	.align	4


	//----- nvinfo : EIATTR_CUDA_API_VERSION
	.align		4
        /*0000*/ 	.byte	0x04, 0x37
        /*0002*/ 	.short	(.L_252 - .L_251)
.L_251:
        /*0004*/ 	.word	0x00000082


	//----- nvinfo : EIATTR_KPARAM_INFO
	.align		4
.L_252:
        /*0008*/ 	.byte	0x04, 0x17
        /*000a*/ 	.short	(.L_254 - .L_253)
.L_253:
        /*000c*/ 	.word	0x00000000
        /*0010*/ 	.short	0x0000
        /*0012*/ 	.short	0x0000
        /*0014*/ 	.byte	0x00, 0xf0, 0xe1, 0x10


	//----- nvinfo : EIATTR_SPARSE_MMA_MASK
	.align		4
.L_254:
        /*0018*/ 	.byte	0x03, 0x50
        /*001a*/ 	.short	0x0000


	//----- nvinfo : EIATTR_MAXREG_COUNT
	.align		4
        /*001c*/ 	.byte	0x03, 0x1b
        /*001e*/ 	.short	0x00ff


	//----- nvinfo : EIATTR_MERCURY_ISA_VERSION
	.align		4
        /*0020*/ 	.byte	0x03, 0x5f
        /*0022*/ 	.short	0x0101


	//----- nvinfo : EIATTR_VRC_CTA_INIT_COUNT
	.align		4
        /*0024*/ 	.byte	0x02, 0x4a
	.zero		1
	.zero		1


	//----- nvinfo : EIATTR_EXIT_INSTR_OFFSETS
	.align		4
        /*0028*/ 	.byte	0x04, 0x1c
        /*002a*/ 	.short	(.L_256 - .L_255)


	//   ....[0]....
.L_255:
        /*002c*/ 	.word	0x00000010


	//----- nvinfo : EIATTR_MAX_THREADS
	.align		4
.L_256:
        /*0030*/ 	.byte	0x04, 0x05
        /*0032*/ 	.short	(.L_258 - .L_257)
.L_257:
        /*0034*/ 	.word	0x00000100
        /*0038*/ 	.word	0x00000001
        /*003c*/ 	.word	0x00000001


	//----- nvinfo : EIATTR_CBANK_PARAM_SIZE
	.align		4
.L_258:
        /*0040*/ 	.byte	0x03, 0x19
        /*0042*/ 	.short	0x0438


	//----- nvinfo : EIATTR_PARAM_CBANK
	.align		4
        /*0044*/ 	.byte	0x04, 0x0a
        /*0046*/ 	.short	(.L_260 - .L_259)
	.align		4
.L_259:
        /*0048*/ 	.word	index@(.nv.constant0._ZN7cutlass13device_kernelIN5flash19enable_sm80_to_sm89INS1_16FlashAttnFwdSm80INS1_25CollectiveMainloopFwdSm80ILi8ELi2ELb0EN4cute5tupleIJNS5_1CILi128EEENS7_ILi64EEENS7_ILi192EEEEEELi192ENS_6half_tEfNS_4arch4Sm80ELb0ELb0ELb1ELb1ELb0ELb1ELb1ELb1EEENS1_21CollectiveEpilogueFwdINS6_IJS8_SA_S9_EEENS6_IJNS7_ILi1EEESI_SI_EEESC_SE_Li256ELb1ELb1ELb1ELb0EEENS1_36VarlenDynamicPersistentTileSchedulerILi128ELi64ELi256ELi256ELb1ELb1ELb0ELb0ELb1ELb1EEEEEEEEEvNT_6ParamsE)
        /*004c*/ 	.short	0x0380
        /*004e*/ 	.short	0x0438


	//----- nvinfo : EIATTR_SW_WAR
	.align		4
.L_260:
        /*0050*/ 	.byte	0x04, 0x36
        /*0052*/ 	.short	(.L_262 - .L_261)
.L_261:
        /*0054*/ 	.word	0x00000008
.L_262:


//--------------------- .nv.info._ZN7cutlass13device_kernelIN5flash19enable_sm80_to_sm89INS1_16FlashAttnFwdSm80INS1_25CollectiveMainloopFwdSm80ILi8ELi2ELb0EN4cute5tupleIJNS5_1CILi128EEENS7_ILi64EEENS7_ILi192EEEEEELi192ENS_6half_tEfNS_4arch4Sm80ELb0ELb1ELb1ELb0ELb0ELb0ELb1ELb1EEENS1_21CollectiveEpilogueFwdINS6_IJS8_SA_S9_EEENS6_IJNS7_ILi1EEESI_SI_EEESC_SE_Li256ELb0ELb1ELb1ELb0EEENS1_19SingleTileSchedulerILb0ELb1ELb1ELi128EEEEEEEEEvNT_6ParamsE --------------------------
	.section	.nv.info._ZN7cutlass13device_kernelIN5flash19enable_sm80_to_sm89INS1_16FlashAttnFwdSm80INS1_25CollectiveMainloopFwdSm80ILi8ELi2ELb0EN4cute5tupleIJNS5_1CILi128EEENS7_ILi64EEENS7_ILi192EEEEEELi192ENS_6half_tEfNS_4arch4Sm80ELb0ELb1ELb1ELb0ELb0ELb0ELb1ELb1EEENS1_21CollectiveEpilogueFwdINS6_IJS8_SA_S9_EEENS6_IJNS7_ILi1EEESI_SI_EEESC_SE_Li256ELb0ELb1ELb1ELb0EEENS1_19SingleTileSchedulerILb0ELb1ELb1ELi128EEEEEEEEEvNT_6ParamsE,"",@"SHT_CUDA_INFO"
	.sectionflags	@""
	.align	4


	//----- nvinfo : EIATTR_CUDA_API_VERSION
	.align		4
        /*0000*/ 	.byte	0x04, 0x37
        /*0002*/ 	.short	(.L_264 - .L_263)
.L_263:
        /*0004*/ 	.word	0x00000082


	//----- nvinfo : EIATTR_KPARAM_INFO
	.align		4
.L_264:
        /*0008*/ 	.byte	0x04, 0x17
        /*000a*/ 	.short	(.L_266 - .L_265)
.L_265:
        /*000c*/ 	.word	0x00000000
        /*0010*/ 	.short	0x0000
        /*0012*/ 	.short	0x0000
        /*0014*/ 	.byte	0x00, 0xf0, 0x61, 0x10


	//----- nvinfo : EIATTR_SPARSE_MMA_MASK
	.align		4
.L_266:
        /*0018*/ 	.byte	0x03, 0x50
        /*001a*/ 	.short	0x0000


	//----- nvinfo : EIATTR_MAXREG_COUNT
	.align		4
        /*001c*/ 	.byte	0x03, 0x1b
        /*001e*/ 	.short	0x00ff


	//----- nvinfo : EIATTR_MERCURY_ISA_VERSION
	.align		4
        /*0020*/ 	.byte	0x03, 0x5f
        /*0022*/ 	.short	0x0101


	//----- nvinfo : EIATTR_VRC_CTA_INIT_COUNT
	.align		4
        /*0024*/ 	.byte	0x02, 0x4a
	.zero		1
	.zero		1


	//----- nvinfo : EIATTR_EXIT_INSTR_OFFSETS
	.align		4
        /*0028*/ 	.byte	0x04, 0x1c
        /*002a*/ 	.short	(.L_268 - .L_267)


	//   ....[0]....
.L_267:
        /*002c*/ 	.word	0x00000010


	//----- nvinfo : EIATTR_MAX_THREADS
	.align		4
.L_268:
        /*0030*/ 	.byte	0x04, 0x05
        /*0032*/ 	.short	(.L_270 - .L_269)
.L_269:
        /*0034*/ 	.word	0x00000100
        /*0038*/ 	.word	0x00000001
        /*003c*/ 	.word	0x00000001


	//----- nvinfo : EIATTR_CBANK_PARAM_SIZE
	.align		4
.L_270:
        /*0040*/ 	.byte	0x03, 0x19
        /*0042*/ 	.short	0x0418


	//----- nvinfo : EIATTR_PARAM_CBANK
	.align		4
        /*0044*/ 	.byte	0x04, 0x0a
        /*0046*/ 	.short	(.L_272 - .L_271)
	.align		4
.L_271:
        /*0048*/ 	.word	index@(.nv.constant0._ZN7cutlass13device_kernelIN5flash19enable_sm80_to_sm89INS1_16FlashAttnFwdSm80INS1_25CollectiveMainloopFwdSm80ILi8ELi2ELb0EN4cute5tupleIJNS5_1CILi128EEENS7_ILi64EEENS7_ILi192EEEEEELi192ENS_6half_tEfNS_4arch4Sm80ELb0ELb1ELb1ELb0ELb0ELb0ELb1ELb1EEENS1_21CollectiveEpilogueFwdINS6_IJS8_SA_S9_EEENS6_IJNS7_ILi1EEESI_SI_EEESC_SE_Li256ELb0ELb1ELb1ELb0EEENS1_19SingleTileSchedulerILb0ELb1ELb1ELi128EEEEEEEEEvNT_6ParamsE)
        /*004c*/ 	.short	0x0380
        /*004e*/ 	.short	0x0418


	//----- nvinfo : EIATTR_SW_WAR
	.align		4
.L_272:
        /*0050*/ 	.byte	0x04, 0x36
        /*0052*/ 	.short	(.L_274 - .L_273)
.L_273:
        /*0054*/ 	.word	0x00000008
.L_274:


//--------------------- .nv.info._ZN7cutlass13device_kernelIN5flash19enable_sm80_to_sm89INS1_16FlashAttnFwdSm80INS1_25CollectiveMainloopFwdSm80ILi8ELi2ELb0EN4cute5tupleIJNS5_1CILi128EEENS7_ILi64EEENS7_ILi192EEEEEELi192ENS_6half_tEfNS_4arch4Sm80ELb0ELb1ELb1ELb1ELb0ELb0ELb1ELb1EEENS1_21CollectiveEpilogueFwdINS6_IJS8_SA_S9_EEENS6_IJNS7_ILi1EEESI_SI_EEESC_SE_Li256ELb1ELb1ELb1ELb0EEENS1_36VarlenDynamicPersistentTileSchedulerILi128ELi64ELi256ELi256ELb1ELb1ELb0ELb1ELb0ELb1EEEEEEEEEvNT_6ParamsE --------------------------
	.section	.nv.info._ZN7cutlass13device_kernelIN5flash19enable_sm80_to_sm89INS1_16FlashAttnFwdSm80INS1_25CollectiveMainloopFwdSm80ILi8ELi2ELb0EN4cute5tupleIJNS5_1CILi128EEENS7_ILi64EEENS7_ILi192EEEEEELi192ENS_6half_tEfNS_4arch4Sm80ELb0ELb1ELb1ELb1ELb0ELb0ELb1ELb1EEENS1_21CollectiveEpilogueFwdINS6_IJS8_SA_S9_EEENS6_IJNS7_ILi1EEESI_SI_EEESC_SE_Li256ELb1ELb1ELb1ELb0EEENS1_36VarlenDynamicPersistentTileSchedulerILi128ELi64ELi256ELi256ELb1ELb1ELb0ELb1ELb0ELb1EEEEEEEEEvNT_6ParamsE,"",@"SHT_CUDA_INFO"
	.sectionflags	@""
	.align	4


	//----- nvinfo : EIATTR_CUDA_API_VERSION
	.align		4
        /*0000*/ 	.byte	0x04, 0x37
        /*0002*/ 	.short	(.L_276 - .L_275)
.L_275:
        /*0004*/ 	.word	0x00000082


	//----- nvinfo : EIATTR_KPARAM_INFO
	.align		4
.L_276:
        /*0008*/ 	.byte	0x04, 0x17
        /*000a*/ 	.short	(.L_278 - .L_277)
.L_277:
        /*000c*/ 	.word	0x00000000
        /*0010*/ 	.short	0x0000
        /*0012*/ 	.short	0x0000
        /*0014*/ 	.byte	0x00, 0xf0, 0xe1, 0x10


	//----- nvinfo : EIATTR_SPARSE_MMA_MASK
	.align		4
.L_278:
        /*0018*/ 	.byte	0x03, 0x50
        /*001a*/ 	.short	0x0000


	//----- nvinfo : EIATTR_MAXREG_COUNT
	.align		4
        /*001c*/ 	.byte	0x03, 0x1b
        /*001e*/ 	.short	0x00ff


	//----- nvinfo : EIATTR_MERCURY_ISA_VERSION
	.align		4
        /*0020*/ 	.byte	0x03, 0x5f
        /*0022*/ 	.short	0x0101


	//----- nvinfo : EIATTR_VRC_CTA_INIT_COUNT
	.align		4
        /*0024*/ 	.byte	0x02, 0x4a
	.zero		1
	.zero		1


	//----- nvinfo : EIATTR_EXIT_INSTR_OFFSETS
	.align		4
        /*0028*/ 	.byte	0x04, 0x1c
        /*002a*/ 	.short	(.L_280 - .L_279)


	//   ....[0]....
.L_279:
        /*002c*/ 	.word	0x00000010


	//----- nvinfo : EIATTR_MAX_THREADS
	.align		4
.L_280:
        /*0030*/ 	.byte	0x04, 0x05
        /*0032*/ 	.short	(.L_282 - .L_281)
.L_281:
        /*0034*/ 	.word	0x00000100
        /*0038*/ 	.word	0x00000001
        /*003c*/ 	.word	0x00000001


	//----- nvinfo : EIATTR_CBANK_PARAM_SIZE
	.align		4
.L_282:
        /*0040*/ 	.byte	0x03, 0x19
        /*0042*/ 	.short	0x0438


	//----- nvinfo : EIATTR_PARAM_CBANK
	.align		4
        /*0044*/ 	.byte	0x04, 0x0a
        /*0046*/ 	.short	(.L_284 - .L_283)
	.align		4
.L_283:
        /*0048*/ 	.word	index@(.nv.constant0._ZN7cutlass13device_kernelIN5flash19enable_sm80_to_sm89INS1_16FlashAttnFwdSm80INS1_25CollectiveMainloopFwdSm80ILi8ELi2ELb0EN4cute5tupleIJNS5_1CILi128EEENS7_ILi64EEENS7_ILi192EEEEEELi192ENS_6half_tEfNS_4arch4Sm80ELb0ELb1ELb1ELb1ELb0ELb0ELb1ELb1EEENS1_21CollectiveEpilogueFwdINS6_IJS8_SA_S9_EEENS6_IJNS7_ILi1EEESI_SI_EEESC_SE_Li256ELb1ELb1ELb1ELb0EEENS1_36VarlenDynamicPersistentTileSchedulerILi128ELi64ELi256ELi256ELb1ELb1ELb0ELb1ELb0ELb1EEEEEEEEEvNT_6ParamsE)
        /*004c*/ 	.short	0x0380
        /*004e*/ 	.short	0x0438


	//----- nvinfo : EIATTR_SW_WAR
	.align		4
.L_284:
        /*0050*/ 	.byte	0x04, 0x36
        /*0052*/ 	.short	(.L_286 - .L_285)
.L_285:
        /*0054*/ 	.word	0x00000008
.L_286:


//--------------------- .nv.info._ZN7cutlass13device_kernelIN5flash19enable_sm80_to_sm89INS1_16FlashAttnFwdSm80INS1_25CollectiveMainloopFwdSm80ILi8ELi2ELb0EN4cute5tupleIJNS5_1CILi128EEENS7_ILi64EEENS7_ILi192EEEEEELi192ENS_6half_tEfNS_4arch4Sm80ELb0ELb1ELb1ELb1ELb0ELb1ELb1ELb1EEENS1_21CollectiveEpilogueFwdINS6_IJS8_SA_S9_EEENS6_IJNS7_ILi1EEESI_SI_EEESC_SE_Li256ELb1ELb1ELb1ELb0EEENS1_36VarlenDynamicPersistentTileSchedulerILi128ELi64ELi256ELi256ELb1ELb1ELb0ELb1ELb0ELb1EEEEEEEEEvNT_6ParamsE --------------------------
	.section	.nv.info._ZN7cutlass13device_kernelIN5flash19enable_sm80_to_sm89INS1_16FlashAttnFwdSm80INS1_25CollectiveMainloopFwdSm80ILi8ELi2ELb0EN4cute5tupleIJNS5_1CILi128EEENS7_ILi64EEENS7_ILi192EEEEEELi192ENS_6half_tEfNS_4arch4Sm80ELb0ELb1ELb1ELb1ELb0ELb1ELb1ELb1EEENS1_21CollectiveEpilogueFwdINS6_IJS8_SA_S9_EEENS6_IJNS7_ILi1EEESI_SI_EEESC_SE_Li256ELb1ELb1ELb1ELb0EEENS1_36VarlenDynamicPersistentTileSchedulerILi128ELi64ELi256ELi256ELb1ELb1ELb0ELb1ELb0ELb1EEEEEEEEEvNT_6ParamsE,"",@"SHT_CUDA_INFO"
	.sectionflags	@""
	.align	4


	//----- nvinfo : EIATTR_CUDA_API_VERSION
	.align		4
        /*0000*/ 	.byte	0x04, 0x37
        /*0002*/ 	.short	(.L_288 - .L_287)
.L_287:
        /*0004*/ 	.word	0x00000082


	//----- nvinfo : EIATTR_KPARAM_INFO
	.align		4
.L_288:
        /*0008*/ 	.byte	0x04, 0x17
        /*000a*/ 	.short	(.L_290 - .L_289)
.L_289:
        /*000c*/ 	.word	0x00000000
        /*0010*/ 	.short	0x0000
        /*0012*/ 	.short	0x0000
        /*0014*/ 	.byte	0x00, 0xf0, 0xe1, 0x10


	//----- nvinfo : EIATTR_SPARSE_MMA_MASK
	.align		4
.L_290:
        /*0018*/ 	.byte	0x03, 0x50
        /*001a*/ 	.short	0x0000


	//----- nvinfo : EIATTR_MAXREG_COUNT
	.align		4
        /*001c*/ 	.byte	0x03, 0x1b
        /*001e*/ 	.short	0x00ff


	//----- nvinfo : EIATTR_MERCURY_ISA_VERSION
	.align		4
        /*0020*/ 	.byte	0x03, 0x5f
        /*0022*/ 	.short	0x0101


	//----- nvinfo : EIATTR_VRC_CTA_INIT_COUNT
	.align		4
        /*0024*/ 	.byte	0x02, 0x4a
	.zero		1
	.zero		1


	//----- nvinfo : EIATTR_EXIT_INSTR_OFFSETS
	.align		4
        /*0028*/ 	.byte	0x04, 0x1c
        /*002a*/ 	.short	(.L_292 - .L_291)


	//   ....[0]....
.L_291:
        /*002c*/ 	.word	0x00000010


	//----- nvinfo : EIATTR_MAX_THREADS
	.align		4
.L_292:
        /*0030*/ 	.byte	0x04, 0x05
        /*0032*/ 	.short	(.L_294 - .L_293)
.L_293:
        /*0034*/ 	.word	0x00000100
        /*0038*/ 	.word	0x00000001
        /*003c*/ 	.word	0x00000001


	//----- nvinfo : EIATTR_CBANK_PARAM_SIZE
	.align		4
.L_294:
        /*0040*/ 	.byte	0x03, 0x19
        /*0042*/ 	.short	0x0438


	//----- nvinfo : EIATTR_PARAM_CBANK
	.align		4
        /*0044*/ 	.byte	0x04, 0x0a
        /*0046*/ 	.short	(.L_296 - .L_295)
	.align		4
.L_295:
        /*0048*/ 	.word	index@(.nv.constant0._ZN7cutlass13device_kernelIN5flash19enable_sm80_to_sm89INS1_16FlashAttnFwdSm80INS1_25CollectiveMainloopFwdSm80ILi8ELi2ELb0EN4cute5tupleIJNS5_1CILi128EEENS7_ILi64EEENS7_ILi192EEEEEELi192ENS_6half_tEfNS_4arch4Sm80ELb0ELb1ELb1ELb1ELb0ELb1ELb1ELb1EEENS1_21CollectiveEpilogueFwdINS6_IJS8_SA_S9_EEENS6_IJNS7_ILi1EEESI_SI_EEESC_SE_Li256ELb1ELb1ELb1ELb0EEENS1_36VarlenDynamicPersistentTileSchedulerILi128ELi64ELi256ELi256ELb1ELb1ELb0ELb1ELb0ELb1EEEEEEEEEvNT_6ParamsE)
        /*004c*/ 	.short	0x0380
        /*004e*/ 	.short	0x0438


	//----- nvinfo : EIATTR_SW_WAR
	.align		4
.L_296:
        /*0050*/ 	.byte	0x04, 0x36
        /*0052*/ 	.short	(.L_298 - .L_297)
.L_297:
        /*0054*/ 	.word	0x00000008
.L_298:


//--------------------- .nv.info._ZN7cutlass13device_kernelIN5flash19enable_sm80_to_sm89INS1_16FlashAttnFwdSm80INS1_25CollectiveMainloopFwdSm80ILi8ELi2ELb1EN4cute5tupleIJNS5_1CILi128EEENS7_ILi96EEENS7_ILi192EEEEEELi192ENS_6half_tEfNS_4arch4Sm80ELb1ELb0ELb1ELb0ELb0ELb0ELb1ELb1EEENS1_21CollectiveEpilogueFwdINS6_IJS8_SA_S9_EEENS6_IJNS7_ILi1EEESI_SI_EEESC_SE_Li256ELb0ELb1ELb1ELb0EEENS1_30DynamicPersistentTileSchedulerILi256ELi256ELb1ELb1ELb0EEEEEEEEEvNT_6ParamsE --------------------------
	.section	.nv.info._ZN7cutlass13device_kernelIN5flash19enable_sm80_to_sm89INS1_16FlashAttnFwdSm80INS1_25CollectiveMainloopFwdSm80ILi8ELi2ELb1EN4cute5tupleIJNS5_1CILi128EEENS7_ILi96EEENS7_ILi192EEEEEELi192ENS_6half_tEfNS_4arch4Sm80ELb1ELb0ELb1ELb0ELb0ELb0ELb1ELb1EEENS1_21CollectiveEpilogueFwdINS6_IJS8_SA_S9_EEENS6_IJNS7_ILi1EEESI_SI_EEESC_SE_Li256ELb0ELb1ELb1ELb0EEENS1_30DynamicPersistentTileSchedulerILi256ELi256ELb1ELb1ELb0EEEEEEEEEvNT_6ParamsE,"",@"SHT_CUDA_INFO"
	.sectionflags	@""
	.align	4


	//----- nvinfo : EIATTR_CUDA_API_VERSION
	.align		4
        /*0000*/ 	.byte	0x04, 0x37
        /*0002*/ 	.short	(.L_300 - .L_299)
.L_299:
        /*0004*/ 	.word	0x00000082


	//----- nvinfo : EIATTR_KPARAM_INFO
	.align		4
.L_300:
        /*0008*/ 	.byte	0x04, 0x17
        /*000a*/ 	.short	(.L_302 - .L_301)
.L_301:
        /*000c*/ 	.word	0x00000000
        /*0010*/ 	.short	0x0000
        /*0012*/ 	.short	0x0000
        /*0014*/ 	.byte	0x00, 0xf0, 0xa1, 0x10


	//----- nvinfo : EIATTR_SPARSE_MMA_MASK
	.align		4
.L_302:
        /*0018*/ 	.byte	0x03, 0x50
        /*001a*/ 	.short	0x0000


	//----- nvinfo : EIATTR_MAXREG_COUNT
	.align		4
        /*001c*/ 	.byte	0x03, 0x1b
        /*001e*/ 	.short	0x00ff


	//----- nvinfo : EIATTR_MERCURY_ISA_VERSION
	.align		4
        /*0020*/ 	.byte	0x03, 0x5f
        /*0022*/ 	.short	0x0101


	//----- nvinfo : EIATTR_VRC_CTA_INIT_COUNT
	.align		4
        /*0024*/ 	.byte	0x02, 0x4a
	.zero		1
	.zero		1


	//----- nvinfo : EIATTR_EXIT_INSTR_OFFSETS
	.align		4
        /*0028*/ 	.byte	0x04, 0x1c
        /*002a*/ 	.short	(.L_304 - .L_303)


	//   ....[0]....
.L_303:
        /*002c*/ 	.word	0x00000010


	//----- nvinfo : EIATTR_MAX_THREADS
	.align		4
.L_304:
        /*0030*/ 	.byte	0x04, 0x05
        /*0032*/ 	.short	(.L_306 - .L_305)
.L_305:
        /*0034*/ 	.word	0x00000100
        /*0038*/ 	.word	0x00000001
        /*003c*/ 	.word	0x00000001


	//----- nvinfo : EIATTR_CBANK_PARAM_SIZE
	.align		4
.L_306:
        /*0040*/ 	.byte	0x03, 0x19
        /*0042*/ 	.short	0x0428


	//----- nvinfo : EIATTR_PARAM_CBANK
	.align		4
        /*0044*/ 	.byte	0x04, 0x0a
        /*0046*/ 	.short	(.L_308 - .L_307)
	.align		4
.L_307:
        /*0048*/ 	.word	index@(.nv.constant0._ZN7cutlass13device_kernelIN5flash19enable_sm80_to_sm89INS1_16FlashAttnFwdSm80INS1_25CollectiveMainloopFwdSm80ILi8ELi2ELb1EN4cute5tupleIJNS5_1CILi128EEENS7_ILi96EEENS7_ILi192EEEEEELi192ENS_6half_tEfNS_4arch4Sm80ELb1ELb0ELb1ELb0ELb0ELb0ELb1ELb1EEENS1_21CollectiveEpilogueFwdINS6_IJS8_SA_S9_EEENS6_IJNS7_ILi1EEESI_SI_EEESC_SE_Li256ELb0ELb1ELb1ELb0EEENS1_30DynamicPersistentTileSchedulerILi256ELi256ELb1ELb1ELb0EEEEEEEEEvNT_6ParamsE)
        /*004c*/ 	.short	0x0380
        /*004e*/ 	.short	0x0428


	//----- nvinfo : EIATTR_SW_WAR
	.align		4
.L_308:
        /*0050*/ 	.byte	0x04, 0x36
        /*0052*/ 	.short	(.L_310 - .L_309)
.L_309:
        /*0054*/ 	.word	0x00000008
.L_310:


//--------------------- .nv.info._ZN7cutlass13device_kernelIN5flash19enable_sm80_to_sm89INS1_16FlashAttnFwdSm80INS1_25CollectiveMainloopFwdSm80ILi8ELi2ELb0EN4cute5tupleIJNS5_1CILi128EEENS7_ILi64EEENS7_ILi192EEEEEELi192ENS_6half_tEfNS_4arch4Sm80ELb1ELb0ELb1ELb1ELb0ELb0ELb1ELb1EEENS1_21CollectiveEpilogueFwdINS6_IJS8_SA_S9_EEENS6_IJNS7_ILi1EEESI_SI_EEESC_SE_Li256ELb1ELb1ELb1ELb0EEENS1_36VarlenDynamicPersistentTileSchedulerILi128ELi64ELi256ELi256ELb1ELb1ELb0ELb1ELb1ELb1EEEEEEEEEvNT_6ParamsE --------------------------
	.section	.nv.info._ZN7cutlass13device_kernelIN5flash19enable_sm80_to_sm89INS1_16FlashAttnFwdSm80INS1_25CollectiveMainloopFwdSm80ILi8ELi2ELb0EN4cute5tupleIJNS5_1CILi128EEENS7_ILi64EEENS7_ILi192EEEEEELi192ENS_6half_tEfNS_4arch4Sm80ELb1ELb0ELb1ELb1ELb0ELb0ELb1ELb1EEENS1_21CollectiveEpilogueFwdINS6_IJS8_SA_S9_EEENS6_IJNS7_ILi1EEESI_SI_EEESC_SE_Li256ELb1ELb1ELb1ELb0EEENS1_36VarlenDynamicPersistentTileSchedulerILi128ELi64ELi256ELi256ELb1ELb1ELb0ELb1ELb1ELb1EEEEEEEEEvNT_6ParamsE,"",@"SHT_CUDA_INFO"
	.sectionflags	@""
	.align	4


	//----- nvinfo : EIATTR_CUDA_API_VERSION
	.align		4
        /*0000*/ 	.byte	0x04, 0x37
        /*0002*/ 	.short	(.L_312 - .L_311)
.L_311:
        /*0004*/ 	.word	0x00000082


	//----- nvinfo : EIATTR_KPARAM_INFO
	.align		4
.L_312:
        /*0008*/ 	.byte	0x04, 0x17
        /*000a*/ 	.short	(.L_314 - .L_313)
.L_313:
        /*000c*/ 	.word	0x00000000
        /*0010*/ 	.short	0x0000
        /*0012*/ 	.short	0x0000
        /*0014*/ 	.byte	0x00, 0xf0, 0xe1, 0x10


	//----- nvinfo : EIATTR_SPARSE_MMA_MASK
	.align		4
.L_314:
        /*0018*/ 	.byte	0x03, 0x50
        /*001a*/ 	.short	0x0000


	//----- nvinfo : EIATTR_MAXREG_COUNT
	.align		4
        /*001c*/ 	.byte	0x03, 0x1b
        /*001e*/ 	.short	0x00ff


	//----- nvinfo : EIATTR_MERCURY_ISA_VERSION
	.align		4
        /*0020*/ 	.byte	0x03, 0x5f
        /*0022*/ 	.short	0x0101


	//----- nvinfo : EIATTR_VRC_CTA_INIT_COUNT
	.align		4
        /*0024*/ 	.byte	0x02, 0x4a
	.zero		1
	.zero		1


	//----- nvinfo : EIATTR_EXIT_INSTR_OFFSETS
	.align		4
        /*0028*/ 	.byte	0x04, 0x1c
        /*002a*/ 	.short	(.L_316 - .L_315)


	//   ....[0]....
.L_315:
        /*002c*/ 	.word	0x00000010


	//----- nvinfo : EIATTR_MAX_THREADS
	.align		4
.L_316:
        /*0030*/ 	.byte	0x04, 0x05
        /*0032*/ 	.short	(.L_318 - .L_317)
.L_317:
        /*0034*/ 	.word	0x00000100
        /*0038*/ 	.word	0x00000001
        /*003c*/ 	.word	0x00000001


	//----- nvinfo : EIATTR_CBANK_PARAM_SIZE
	.align		4
.L_318:
        /*0040*/ 	.byte	0x03, 0x19
        /*0042*/ 	.short	0x0438


	//----- nvinfo : EIATTR_PARAM_CBANK
	.align		4
        /*0044*/ 	.byte	0x04, 0x0a
        /*0046*/ 	.short	(.L_320 - .L_319)
	.align		4
.L_319:
        /*0048*/ 	.word	index@(.nv.constant0._ZN7cutlass13device_kernelIN5flash19enable_sm80_to_sm89INS1_16FlashAttnFwdSm80INS1_25CollectiveMainloopFwdSm80ILi8ELi2ELb0EN4cute5tupleIJNS5_1CILi128EEENS7_ILi64EEENS7_ILi192EEEEEELi192ENS_6half_tEfNS_4arch4Sm80ELb1ELb0ELb1ELb1ELb0ELb0ELb1ELb1EEENS1_21CollectiveEpilogueFwdINS6_IJS8_SA_S9_EEENS6_IJNS7_ILi1EEESI_SI_EEESC_SE_Li256ELb1ELb1ELb1ELb0EEENS1_36VarlenDynamicPersistentTileSchedulerILi128ELi64ELi256ELi256ELb1ELb1ELb0ELb1ELb1ELb1EEEEEEEEEvNT_6ParamsE)
        /*004c*/ 	.short	0x0380
        /*004e*/ 	.short	0x0438


	//----- nvinfo : EIATTR_SW_WAR
	.align		4
.L_320:
        /*0050*/ 	.byte	0x04, 0x36
        /*0052*/ 	.short	(.L_322 - .L_321)
.L_321:
        /*0054*/ 	.word	0x00000008
.L_322:


//--------------------- .nv.info._ZN7cutlass13device_kernelIN5flash19enable_sm80_to_sm89INS1_16FlashAttnFwdSm80INS1_25CollectiveMainloopFwdSm80ILi8ELi2ELb0EN4cute5tupleIJNS5_1CILi128EEENS7_ILi64EEENS7_ILi192EEEEEELi192ENS_6half_tEfNS_4arch4Sm80ELb1ELb0ELb1ELb1ELb0ELb1ELb1ELb1EEENS1_21CollectiveEpilogueFwdINS6_IJS8_SA_S9_EEENS6_IJNS7_ILi1EEESI_SI_EEESC_SE_Li256ELb1ELb1ELb1ELb0EEENS1_36VarlenDynamicPersistentTileSchedulerILi128ELi64ELi256ELi256ELb1ELb1ELb0ELb1ELb1ELb1EEEEEEEEEvNT_6ParamsE --------------------------
	.section	.nv.info._ZN7cutlass13device_kernelIN5flash19enable_sm80_to_sm89INS1_16FlashAttnFwdSm80INS1_25CollectiveMainloopFwdSm80ILi8ELi2ELb0EN4cute5tupleIJNS5_1CILi128EEENS7_ILi64EEENS7_ILi192EEEEEELi192ENS_6half_tEfNS_4arch4Sm80ELb1ELb0ELb1ELb1ELb0ELb1ELb1ELb1EEENS1_21CollectiveEpilogueFwdINS6_IJS8_SA_S9_EEENS6_IJNS7_ILi1EEESI_SI_EEESC_SE_Li256ELb1ELb1ELb1ELb0EEENS1_36VarlenDynamicPersistentTileSchedulerILi128ELi64ELi256ELi256ELb1ELb1ELb0ELb1ELb1ELb1EEEEEEEEEvNT_6ParamsE,"",@"SHT_CUDA_INFO"
	.sectionflags	@""
	.align	4


	//----- nvinfo : EIATTR_CUDA_API_VERSION
	.align		4
        /*0000*/ 	.byte	0x04, 0x37
        /*0002*/ 	.short	(.L_324 - .L_323)
.L_323:
        /*0004*/ 	.word	0x00000082


	//----- nvinfo : EIATTR_KPARAM_INFO
	.align		4
.L_324:
        /*0008*/ 	.byte	0x04, 0x17
        /*000a*/ 	.short	(.L_326 - .L_325)
.L_325:
        /*000c*/ 	.word	0x00000000
        /*0010*/ 	.short	0x0000
        /*0012*/ 	.short	0x0000
        /*0014*/ 	.byte	0x00, 0xf0, 0xe1, 0x10


	//----- nvinfo : EIATTR_SPARSE_MMA_MASK
	.align		4
.L_326:
        /*0018*/ 	.byte	0x03, 0x50
        /*001a*/ 	.short	0x0000


	//----- nvinfo : EIATTR_MAXREG_COUNT
	.align		4
        /*001c*/ 	.byte	0x03, 0x1b
        /*001e*/ 	.short	0x00ff


	//----- nvinfo : EIATTR_MERCURY_ISA_VERSION
	.align		4
        /*0020*/ 	.byte	0x03, 0x5f
        /*0022*/ 	.short	0x0101


	//----- nvinfo : EIATTR_VRC_CTA_INIT_COUNT
	.align		4
        /*0024*/ 	.byte	0x02, 0x4a
	.zero		1
	.zero		1


	//----- nvinfo : EIATTR_EXIT_INSTR_OFFSETS
	.align		4
        /*0028*/ 	.byte	0x04, 0x1c
        /*002a*/ 	.short	(.L_328 - .L_327)


	//   ....[0]....
.L_327:
        /*002c*/ 	.word	0x00000010


	//----- nvinfo : EIATTR_MAX_THREADS
	.align		4
.L_328:
        /*0030*/ 	.byte	0x04, 0x05
        /*0032*/ 	.short	(.L_330 - .L_329)
.L_329:
        /*0034*/ 	.word	0x00000100
        /*0038*/ 	.word	0x00000001
        /*003c*/ 	.word	0x00000001


	//----- nvinfo : EIATTR_CBANK_PARAM_SIZE
	.align		4
.L_330:
        /*0040*/ 	.byte	0x03, 0x19
        /*0042*/ 	.short	0x0438


	//----- nvinfo : EIATTR_PARAM_CBANK
	.align		4
        /*0044*/ 	.byte	0x04, 0x0a
        /*0046*/ 	.short	(.L_332 - .L_331)
	.align		4
.L_331:
        /*0048*/ 	.word	index@(.nv.constant0._ZN7cutlass13device_kernelIN5flash19enable_sm80_to_sm89INS1_16FlashAttnFwdSm80INS1_25CollectiveMainloopFwdSm80ILi8ELi2ELb0EN4cute5tupleIJNS5_1CILi128EEENS7_ILi64EEENS7_ILi192EEEEEELi192ENS_6half_tEfNS_4arch4Sm80ELb1ELb0ELb1ELb1ELb0ELb1ELb1ELb1EEENS1_21CollectiveEpilogueFwdINS6_IJS8_SA_S9_EEENS6_IJNS7_ILi1EEESI_SI_EEESC_SE_Li256ELb1ELb1ELb1ELb0EEENS1_36VarlenDynamicPersistentTileSchedulerILi128ELi64ELi256ELi256ELb1ELb1ELb0ELb1ELb1ELb1EEEEEEEEEvNT_6ParamsE)
        /*004c*/ 	.short	0x0380
        /*004e*/ 	.short	0x0438


	//----- nvinfo : EIATTR_SW_WAR
	.align		4
.L_332:
        /*0050*/ 	.byte	0x04, 0x36
        /*0052*/ 	.short	(.L_334 - .L_333)
.L_333:
        /*0054*/ 	.word	0x00000008
.L_334:


//--------------------- .nv.callgraph             --------------------------
	.section	.nv.callgraph,"",@"SHT_CUDA_CALLGRAPH"
	.align	4
	.sectionentsize	8
	.align		4
        /*0000*/ 	.word	0x00000000
	.align		4
        /*0004*/ 	.word	0xffffffff
	.align		4
        /*0008*/ 	.word	0x00000000
	.align		4
        /*000c*/ 	.word	0xfffffffe
	.align		4
        /*0010*/ 	.word	0x00000000
	.align		4
        /*0014*/ 	.word	0xfffffffd
	.align		4
        /*0018*/ 	.word	0x00000000
	.align		4
        /*001c*/ 	.word	0xfffffffc


//--------------------- .nv.constant4             --------------------------
	.section	.nv.constant4,"a",@progbits
	.align	8
	.align		8
.nv.constant4:
        /*0000*/ 	.dword	_ZN80_INTERNAL_2d1af1fc_44_flash_fwd_hdim192_fp16_split_softcap_sm80_cu_ceb34e2a_36264cuda3std3__45__cpo5beginE
	.align		8
        /*0008*/ 	.dword	_ZN80_INTERNAL_2d1af1fc_44_flash_fwd_hdim192_fp16_split_softcap_sm80_cu_ceb34e2a_36264cuda3std3__45__cpo3endE
	.align		8
        /*0010*/ 	.dword	_ZN80_INTERNAL_2d1af1fc_44_flash_fwd_hdim192_fp16_split_softcap_sm80_cu_ceb34e2a_36264cuda3std3__45__cpo6cbeginE
	.align		8
        /*0018*/ 	.dword	_ZN80_INTERNAL_2d1af1fc_44_flash_fwd_hdim192_fp16_split_softcap_sm80_cu_ceb34e2a_36264cuda3std3__45__cpo4cendE
	.align		8
        /*0020*/ 	.dword	_ZN80_INTERNAL_2d1af1fc_44_flash_fwd_hdim192_fp16_split_softcap_sm80_cu_ceb34e2a_36264cuda3std3__482_GLOBAL__N__2d1af1fc_44_flash_fwd_hdim192_fp16_split_softcap_sm80_cu_ceb34e2a_36266ignoreE
	.align		8
        /*0028*/ 	.dword	_ZN80_INTERNAL_2d1af1fc_44_flash_fwd_hdim192_fp16_split_softcap_sm80_cu_ceb34e2a_36264cuda3std3__419piecewise_constructE
	.align		8
        /*0030*/ 	.dword	_ZN80_INTERNAL_2d1af1fc_44_flash_fwd_hdim192_fp16_split_softcap_sm80_cu_ceb34e2a_36264cuda3std3__48in_placeE
	.align		8
        /*0038*/ 	.dword	_ZN80_INTERNAL_2d1af1fc_44_flash_fwd_hdim192_fp16_split_softcap_sm80_cu_ceb34e2a_36264cuda3std6ranges3__45__cpo4swapE
	.align		8
        /*0040*/ 	.dword	_ZN80_INTERNAL_2d1af1fc_44_flash_fwd_hdim192_fp16_split_softcap_sm80_cu_ceb34e2a_36264cuda3std6ranges3__45__cpo9iter_moveE
	.align		8
        /*0048*/ 	.dword	_ZN80_INTERNAL_2d1af1fc_44_flash_fwd_hdim192_fp16_split_softcap_sm80_cu_ceb34e2a_36264cute7productE
	.align		8
        /*0050*/ 	.dword	_ZN80_INTERNAL_2d1af1fc_44_flash_fwd_hdim192_fp16_split_softcap_sm80_cu_ceb34e2a_36264cute1_E


//--------------------- .text._ZN7cutlass13device_kernelIN5flash19enable_sm80_to_sm89INS1_16FlashAttnFwdSm80INS1_25CollectiveMainloopFwdSm80ILi8ELi1ELb1EN4cute5tupleIJNS5_1CILi128EEENS7_ILi96EEENS7_ILi192EEEEEELi192ENS_6half_tEfNS_4arch4Sm80ELb0ELb0ELb1ELb0ELb0ELb0ELb1ELb1EEENS1_21CollectiveEpilogueFwdINS6_IJS8_SA_S9_EEENS6_IJNS7_ILi1EEESI_SI_EEESC_SE_Li256ELb0ELb1ELb1ELb0EEENS1_19SingleTileSchedulerILb0ELb1ELb1ELi128EEEEEEEEEvNT_6ParamsE --------------------------
	.section	.text._ZN7cutlass13device_kernelIN5flash19enable_sm80_to_sm89INS1_16FlashAttnFwdSm80INS1_25CollectiveMainloopFwdSm80ILi8ELi1ELb1EN4cute5tupleIJNS5_1CILi128EEENS7_ILi96EEENS7_ILi192EEEEEELi192ENS_6half_tEfNS_4arch4Sm80ELb0ELb0ELb1ELb0ELb0ELb0ELb1ELb1EEENS1_21CollectiveEpilogueFwdINS6_IJS8_SA_S9_EEENS6_IJNS7_ILi1EEESI_SI_EEESC_SE_Li256ELb0ELb1ELb1ELb0EEENS1_19SingleTileSchedulerILb0ELb1ELb1ELi128EEEEEEEEEvNT_6ParamsE,"ax",@progbits
	.align	128
.text._ZN7cutlass13device_kernelIN5flash19enable_sm80_to_sm89INS1_16FlashAttnFwdSm80INS1_25CollectiveMainloopFwdSm80ILi8ELi1ELb1EN4cute5tupleIJNS5_1CILi128EEENS7_ILi96EEENS7_ILi192EEEEEELi192ENS_6half_tEfNS_4arch4Sm80ELb0ELb0ELb1ELb0ELb0ELb0ELb1ELb1EEENS1_21CollectiveEpilogueFwdINS6_IJS8_SA_S9_EEENS6_IJNS7_ILi1EEESI_SI_EEESC_SE_Li256ELb0ELb1ELb1ELb0EEENS1_19SingleTileSchedulerILb0ELb1ELb1ELi128EEEEEEEEEvNT_6ParamsE:
        .type           _ZN7cutlass13device_kernelIN5flash19enable_sm80_to_sm89INS1_16FlashAttnFwdSm80INS1_25CollectiveMainloopFwdSm80ILi8ELi1ELb1EN4cute5tupleIJNS5_1CILi128EEENS7_ILi96EEENS7_ILi192EEEEEELi192ENS_6half_tEfNS_4arch4Sm80ELb0ELb0ELb1ELb0ELb0ELb0ELb1ELb1EEENS1_21CollectiveEpilogueFwdINS6_IJS8_SA_S9_EEENS6_IJNS7_ILi1EEESI_SI_EEESC_SE_Li256ELb0ELb1ELb1ELb0EEENS1_19SingleTileSchedulerILb0ELb1ELb1ELi128EEEEEEEEEvNT_6ParamsE,@function
        .size           _ZN7cutlass13device_kernelIN5flash19enable_sm80_to_sm89INS1_16FlashAttnFwdSm80INS1_25CollectiveMainloopFwdSm80ILi8ELi1ELb1EN4cute5tupleIJNS5_1CILi128EEENS7_ILi96EEENS7_ILi192EEEEEELi192ENS_6half_tEfNS_4arch4Sm80ELb0ELb0ELb1ELb0ELb0ELb0ELb1ELb1EEENS1_21CollectiveEpilogueFwdINS6_IJS8_SA_S9_EEENS6_IJNS7_ILi1EEESI_SI_EEESC_SE_Li256ELb0ELb1ELb1ELb0EEENS1_19SingleTileSchedulerILb0ELb1ELb1ELi128EEEEEEEEEvNT_6ParamsE,(.L_x_18 - _ZN7cutlass13device_kernelIN5flash19enable_sm80_to_sm89INS1_16FlashAttnFwdSm80INS1_25CollectiveMainloopFwdSm80ILi8ELi1ELb1EN4cute5tupleIJNS5_1CILi128EEENS7_ILi96EEENS7_ILi192EEEEEELi192ENS_6half_tEfNS_4arch4Sm80ELb0ELb0ELb1ELb0ELb0ELb0ELb1ELb1EEENS1_21CollectiveEpilogueFwdINS6_IJS8_SA_S9_EEENS6_IJNS7_ILi1EEESI_SI_EEESC_SE_Li256ELb0ELb1ELb1ELb0EEENS1_19SingleTileSchedulerILb0ELb1ELb1ELi128EEEEEEEEEvNT_6ParamsE)
        .other          _ZN7cutlass13device_kernelIN5flash19enable_sm80_to_sm89INS1_16FlashAttnFwdSm80INS1_25CollectiveMainloopFwdSm80ILi8ELi1ELb1EN4cute5tupleIJNS5_1CILi128EEENS7_ILi96EEENS7_ILi192EEEEEELi192ENS_6half_tEfNS_4arch4Sm80ELb0ELb0ELb1ELb0ELb0ELb0ELb1ELb1EEENS1_21CollectiveEpilogueFwdINS6_IJS8_SA_S9_EEENS6_IJNS7_ILi1EEESI_SI_EEESC_SE_Li256ELb0ELb1ELb1ELb0EEENS1_19SingleTileSchedulerILb0ELb1ELb1ELi128EEEEEEEEEvNT_6ParamsE,@"STO_CUDA_ENTRY STV_DEFAULT"
_ZN7cutlass13device_kernelIN5flash19enable_sm80_to_sm89INS1_16FlashAttnFwdSm80INS1_25CollectiveMainloopFwdSm80ILi8ELi1ELb1EN4cute5tupleIJNS5_1CILi128EEENS7_ILi96EEENS7_ILi192EEEEEELi192ENS_6half_tEfNS_4arch4Sm80ELb0ELb0ELb1ELb0ELb0ELb0ELb1ELb1EEENS1_21CollectiveEpilogueFwdINS6_IJS8_SA_S9_EEENS6_IJNS7_ILi1EEESI_SI_EEESC_SE_Li256ELb0ELb1ELb1ELb0EEENS1_19SingleTileSchedulerILb0ELb1ELb1ELi128EEEEEEEEEvNT_6ParamsE:
[----:B------:R-:W-:Y:S01]  /*0000*/  LDC R1, c[0x0][0x37c] ;  /* 0x0000df00ff017b82 */ /* 0x000fe20000000800 */
[----:B------:R-:W-:Y:S05]  /*0010*/  EXIT ;  /* 0x000000000000794d */ /* 0x000fea0003800000 */
.L_x_0:
[----:B------:R-:W-:-:S00]  /*0020*/  BRA `(.L_x_0) ;  /* 0xfffffffc00fc7947 */ /* 0x000fc0000383ffff */
[----:B------:R-:W-:-:S00]  /*0030*/  NOP ;  /* 0x0000000000007918 */ /* 0x000fc00000000000 */
        /* <DEDUP_REMOVED lines=12> */
.L_x_18:


//--------------------- .text._ZN7cutlass13device_kernelIN5flash19enable_sm80_to_sm89INS1_16FlashAttnFwdSm80INS1_25CollectiveMainloopFwdSm80ILi8ELi1ELb0EN4cute5tupleIJNS5_1CILi128EEENS7_ILi64EEENS7_ILi192EEEEEELi192ENS_6half_tEfNS_4arch4Sm80ELb0ELb0ELb1ELb1ELb0ELb0ELb1ELb1EEENS1_21CollectiveEpilogueFwdINS6_IJS8_SA_S9_EEENS6_IJNS7_ILi1EEESI_SI_EEESC_SE_Li256ELb1ELb1ELb1ELb0EEENS1_36VarlenDynamicPersistentTileSchedulerILi128ELi64ELi256ELi256ELb1ELb1ELb0ELb0ELb1ELb1EEEEEEEEEvNT_6ParamsE --------------------------
	.section	.text._ZN7cutlass13device_kernelIN5flash19enable_sm80_to_sm89INS1_16FlashAttnFwdSm80INS1_25CollectiveMainloopFwdSm80ILi8ELi1ELb0EN4cute5tupleIJNS5_1CILi128EEENS7_ILi64EEENS7_ILi192EEEEEELi192ENS_6half_tEfNS_4arch4Sm80ELb0ELb0ELb1ELb1ELb0ELb0ELb1ELb1EEENS1_21CollectiveEpilogueFwdINS6_IJS8_SA_S9_EEENS6_IJNS7_ILi1EEESI_SI_EEESC_SE_Li256ELb1ELb1ELb1ELb0EEENS1_36VarlenDynamicPersistentTileSchedulerILi128ELi64ELi256ELi256ELb1ELb1ELb0ELb0ELb1ELb1EEEEEEEEEvNT_6ParamsE,"ax",@progbits
	.align	128
.text._ZN7cutlass13device_kernelIN5flash19enable_sm80_to_sm89INS1_16FlashAttnFwdSm80INS1_25CollectiveMainloopFwdSm80ILi8ELi1ELb0EN4cute5tupleIJNS5_1CILi128EEENS7_ILi64EEENS7_ILi192EEEEEELi192ENS_6half_tEfNS_4arch4Sm80ELb0ELb0ELb1ELb1ELb0ELb0ELb1ELb1EEENS1_21CollectiveEpilogueFwdINS6_IJS8_SA_S9_EEENS6_IJNS7_ILi1EEESI_SI_EEESC_SE_Li256ELb1ELb1ELb1ELb0EEENS1_36VarlenDynamicPersistentTileSchedulerILi128ELi64ELi256ELi256ELb1ELb1ELb0ELb0ELb1ELb1EEEEEEEEEvNT_6ParamsE:
        .type           _ZN7cutlass13device_kernelIN5flash19enable_sm80_to_sm89INS1_16FlashAttnFwdSm80INS1_25CollectiveMainloopFwdSm80ILi8ELi1ELb0EN4cute5tupleIJNS5_1CILi128EEENS7_ILi64EEENS7_ILi192EEEEEELi192ENS_6half_tEfNS_4arch4Sm80ELb0ELb0ELb1ELb1ELb0ELb0ELb1ELb1EEENS1_21CollectiveEpilogueFwdINS6_IJS8_SA_S9_EEENS6_IJNS7_ILi1EEESI_SI_EEESC_SE_Li256ELb1ELb1ELb1ELb0EEENS1_36VarlenDynamicPersistentTileSchedulerILi128ELi64ELi256ELi256ELb1ELb1ELb0ELb0ELb1ELb1EEEEEEEEEvNT_6ParamsE,@function
        .size           _ZN7cutlass13device_kernelIN5flash19enable_sm80_to_sm89INS1_16FlashAttnFwdSm80INS1_25CollectiveMainloopFwdSm80ILi8ELi1ELb0EN4cute5tupleIJNS5_1CILi128EEENS7_ILi64EEENS7_ILi192EEEEEELi192ENS_6half_tEfNS_4arch4Sm80ELb0ELb0ELb1ELb1ELb0ELb0ELb1ELb1EEENS1_21CollectiveEpilogueFwdINS6_IJS8_SA_S9_EEENS6_IJNS7_ILi1EEESI_SI_EEESC_SE_Li256ELb1ELb1ELb1ELb0EEENS1_36VarlenDynamicPersistentTileSchedulerILi128ELi64ELi256ELi256ELb1ELb1ELb0ELb0ELb1ELb1EEEEEEEEEvNT_6ParamsE,(.L_x_19 - _ZN7cutlass13device_kernelIN5flash19enable_sm80_to_sm89INS1_16FlashAttnFwdSm80INS1_25CollectiveMainloopFwdSm80ILi8ELi1ELb0EN4cute5tupleIJNS5_1CILi128EEENS7_ILi64EEENS7_ILi192EEEEEELi192ENS_6half_tEfNS_4arch4Sm80ELb0ELb0ELb1ELb1ELb0ELb0ELb1ELb1EEENS1_21CollectiveEpilogueFwdINS6_IJS8_SA_S9_EEENS6_IJNS7_ILi1EEESI_SI_EEESC_SE_Li256ELb1ELb1ELb1ELb0EEENS1_36VarlenDynamicPersistentTileSchedulerILi128ELi64ELi256ELi256ELb1ELb1ELb0ELb0ELb1ELb1EEEEEEEEEvNT_6ParamsE)
        .other          _ZN7cutlass13device_kernelIN5flash19enable_sm80_to_sm89INS1_16FlashAttnFwdSm80INS1_25CollectiveMainloopFwdSm80ILi8ELi1ELb0EN4cute5tupleIJNS5_1CILi128EEENS7_ILi64EEENS7_ILi192EEEEEELi192ENS_6half_tEfNS_4arch4Sm80ELb0ELb0ELb1ELb1ELb0ELb0ELb1ELb1EEENS1_21CollectiveEpilogueFwdINS6_IJS8_SA_S9_EEENS6_IJNS7_ILi1EEESI_SI_EEESC_SE_Li256ELb1ELb1ELb1ELb0EEENS1_36VarlenDynamicPersistentTileSchedulerILi128ELi64ELi256ELi256ELb1ELb1ELb0ELb0ELb1ELb1EEEEEEEEEvNT_6ParamsE,@"STO_CUDA_ENTRY STV_DEFAULT"
_ZN7cutlass13device_kernelIN5flash19enable_sm80_to_sm89INS1_16FlashAttnFwdSm80INS1_25CollectiveMainloopFwdSm80ILi8ELi1ELb0EN4cute5tupleIJNS5_1CILi128EEENS7_ILi64EEENS7_ILi192EEEEEELi192ENS_6half_tEfNS_4arch4Sm80ELb0ELb0ELb1ELb1ELb0ELb0ELb1ELb1EEENS1_21CollectiveEpilogueFwdINS6_IJS8_SA_S9_EEENS6_IJNS7_ILi1EEESI_SI_EEESC_SE_Li256ELb1ELb1ELb1ELb0EEENS1_36VarlenDynamicPersistentTileSchedulerILi128ELi64ELi256ELi256ELb1ELb1ELb0ELb0ELb1ELb1EEEEEEEEEvNT_6ParamsE:
[----:B------:R-:W-:Y:S01]  /*0000*/  LDC R1, c[0x0][0x37c] ;  /* 0x0000df00ff017b82 */ /* 0x000fe20000000800 */
[----:B------:R-:W-:Y:S05]  /*0010*/  EXIT ;  /* 0x000000000000794d */ /* 0x000fea0003800000 */
.L_x_1:
        /* <DEDUP_REMOVED lines=14> */
.L_x_19:


//--------------------- .text._ZN7cutlass13device_kernelIN5flash19enable_sm80_to_sm89INS1_16FlashAttnFwdSm80INS1_25CollectiveMainloopFwdSm80ILi8ELi1ELb0EN4cute5tupleIJNS5_1CILi128EEENS7_ILi64EEENS7_ILi192EEEEEELi192ENS_6half_tEfNS_4arch4Sm80ELb0ELb0ELb1ELb1ELb0ELb1ELb1ELb1EEENS1_21CollectiveEpilogueFwdINS6_IJS8_SA_S9_EEENS6_IJNS7_ILi1EEESI_SI_EEESC_SE_Li256ELb1ELb1ELb1ELb0EEENS1_36VarlenDynamicPersistentTileSchedulerILi128ELi64ELi256ELi256ELb1ELb1ELb0ELb0ELb1ELb1EEEEEEEEEvNT_6ParamsE --------------------------
	.section	.text._ZN7cutlass13device_kernelIN5flash19enable_sm80_to_sm89INS1_16FlashAttnFwdSm80INS1_25CollectiveMainloopFwdSm80ILi8ELi1ELb0EN4cute5tupleIJNS5_1CILi128EEENS7_ILi64EEENS7_ILi192EEEEEELi192ENS_6half_tEfNS_4arch4Sm80ELb0ELb0ELb1ELb1ELb0ELb1ELb1ELb1EEENS1_21CollectiveEpilogueFwdINS6_IJS8_SA_S9_EEENS6_IJNS7_ILi1EEESI_SI_EEESC_SE_Li256ELb1ELb1ELb1ELb0EEENS1_36VarlenDynamicPersistentTileSchedulerILi128ELi64ELi256ELi256ELb1ELb1ELb0ELb0ELb1ELb1EEEEEEEEEvNT_6ParamsE,"ax",@progbits
	.align	128
.text._ZN7cutlass13device_kernelIN5flash19enable_sm80_to_sm89INS1_16FlashAttnFwdSm80INS1_25CollectiveMainloopFwdSm80ILi8ELi1ELb0EN4cute5tupleIJNS5_1CILi128EEENS7_ILi64EEENS7_ILi192EEEEEELi192ENS_6half_tEfNS_4arch4Sm80ELb0ELb0ELb1ELb1ELb0ELb1ELb1ELb1EEENS1_21CollectiveEpilogueFwdINS6_IJS8_SA_S9_EEENS6_IJNS7_ILi1EEESI_SI_EEESC_SE_Li256ELb1ELb1ELb1ELb0EEENS1_36VarlenDynamicPersistentTileSchedulerILi128ELi64ELi256ELi256ELb1ELb1ELb0ELb0ELb1ELb1EEEEEEEEEvNT_6ParamsE:
        .type           _ZN7cutlass13device_kernelIN5flash19enable_sm80_to_sm89INS1_16FlashAttnFwdSm80INS1_25CollectiveMainloopFwdSm80ILi8ELi1ELb0EN4cute5tupleIJNS5_1CILi128EEENS7_ILi64EEENS7_ILi192EEEEEELi192ENS_6half_tEfNS_4arch4Sm80ELb0ELb0ELb1ELb1ELb0ELb1ELb1ELb1EEENS1_21CollectiveEpilogueFwdINS6_IJS8_SA_S9_EEENS6_IJNS7_ILi1EEESI_SI_EEESC_SE_Li256ELb1ELb1ELb1ELb0EEENS1_36VarlenDynamicPersistentTileSchedulerILi128ELi64ELi256ELi256ELb1ELb1ELb0ELb0ELb1ELb1EEEEEEEEEvNT_6ParamsE,@function
        .size           _ZN7cutlass13device_kernelIN5flash19enable_sm80_to_sm89INS1_16FlashAttnFwdSm80INS1_25CollectiveMainloopFwdSm80ILi8ELi1ELb0EN4cute5tupleIJNS5_1CILi128EEENS7_ILi64EEENS7_ILi192EEEEEELi192ENS_6half_tEfNS_4arch4Sm80ELb0ELb0ELb1ELb1ELb0ELb1ELb1ELb1EEENS1_21CollectiveEpilogueFwdINS6_IJS8_SA_S9_EEENS6_IJNS7_ILi1EEESI_SI_EEESC_SE_Li256ELb1ELb1ELb1ELb0EEENS1_36VarlenDynamicPersistentTileSchedulerILi128ELi64ELi256ELi256ELb1ELb1ELb0ELb0ELb1ELb1EEEEEEEEEvNT_6ParamsE,(.L_x_20 - _ZN7cutlass13device_kernelIN5flash19enable_sm80_to_sm89INS1_16FlashAttnFwdSm80INS1_25CollectiveMainloopFwdSm80ILi8ELi1ELb0EN4cute5tupleIJNS5_1CILi128EEENS7_ILi64EEENS7_ILi192EEEEEELi192ENS_6half_tEfNS_4arch4Sm80ELb0ELb0ELb1ELb1ELb0ELb1ELb1ELb1EEENS1_21CollectiveEpilogueFwdINS6_IJS8_SA_S9_EEENS6_IJNS7_ILi1EEESI_SI_EEESC_SE_Li256ELb1ELb1ELb1ELb0EEENS1_36VarlenDynamicPersistentTileSchedulerILi128ELi64ELi256ELi256ELb1ELb1ELb0ELb0ELb1ELb1EEEEEEEEEvNT_6ParamsE)
        .other          _ZN7cutlass13device_kernelIN5flash19enable_sm80_to_sm89INS1_16FlashAttnFwdSm80INS1_25CollectiveMainloopFwdSm80ILi8ELi1ELb0EN4cute5tupleIJNS5_1CILi128EEENS7_ILi64EEENS7_ILi192EEEEEELi192ENS_6half_tEfNS_4arch4Sm80ELb0ELb0ELb1ELb1ELb0ELb1ELb1ELb1EEENS1_21CollectiveEpilogueFwdINS6_IJS8_SA_S9_EEENS6_IJNS7_ILi1EEESI_SI_EEESC_SE_Li256ELb1ELb1ELb1ELb0EEENS1_36VarlenDynamicPersistentTileSchedulerILi128ELi64ELi256ELi256ELb1ELb1ELb0ELb0ELb1ELb1EEEEEEEEEvNT_6ParamsE,@"STO_CUDA_ENTRY STV_DEFAULT"
_ZN7cutlass13device_kernelIN5flash19enable_sm80_to_sm89INS1_16FlashAttnFwdSm80INS1_25CollectiveMainloopFwdSm80ILi8ELi1ELb0EN4cute5tupleIJNS5_1CILi128EEENS7_ILi64EEENS7_ILi192EEEEEELi192ENS_6half_tEfNS_4arch4Sm80ELb0ELb0ELb1ELb1ELb0ELb1ELb1ELb1EEENS1_21CollectiveEpilogueFwdINS6_IJS8_SA_S9_EEENS6_IJNS7_ILi1EEESI_SI_EEESC_SE_Li256ELb1ELb1ELb1ELb0EEENS1_36VarlenDynamicPersistentTileSchedulerILi128ELi64ELi256ELi256ELb1ELb1ELb0ELb0ELb1ELb1EEEEEEEEEvNT_6ParamsE:
[----:B------:R-:W-:Y:S01]  /*0000*/  LDC R1, c[0x0][0x37c] ;  /* 0x0000df00ff017b82 */ /* 0x000fe20000000800 */
[----:B------:R-:W-:Y:S05]  /*0010*/  EXIT ;  /* 0x000000000000794d */ /* 0x000fea0003800000 */
.L_x_2:
        /* <DEDUP_REMOVED lines=14> */
.L_x_20:


//--------------------- .text._ZN7cutlass13device_kernelIN5flash19enable_sm80_to_sm89INS1_16FlashAttnFwdSm80INS1_25CollectiveMainloopFwdSm80ILi8ELi1ELb0EN4cute5tupleIJNS5_1CILi128EEENS7_ILi64EEENS7_ILi192EEEEEELi192ENS_6half_tEfNS_4arch4Sm80ELb0ELb1ELb1ELb0ELb0ELb0ELb1ELb1EEENS1_21CollectiveEpilogueFwdINS6_IJS8_SA_S9_EEENS6_IJNS7_ILi1EEESI_SI_EEESC_SE_Li256ELb0ELb1ELb1ELb0EEENS1_19SingleTileSchedulerILb0ELb1ELb1ELi128EEEEEEEEEvNT_6ParamsE --------------------------
	.section	.text._ZN7cutlass13device_kernelIN5flash19enable_sm80_to_sm89INS1_16FlashAttnFwdSm80INS1_25CollectiveMainloopFwdSm80ILi8ELi1ELb0EN4cute5tupleIJNS5_1CILi128EEENS7_ILi64EEENS7_ILi192EEEEEELi192ENS_6half_tEfNS_4arch4Sm80ELb0ELb1ELb1ELb0ELb0ELb0ELb1ELb1EEENS1_21CollectiveEpilogueFwdINS6_IJS8_SA_S9_EEENS6_IJNS7_ILi1EEESI_SI_EEESC_SE_Li256ELb0ELb1ELb1ELb0EEENS1_19SingleTileSchedulerILb0ELb1ELb1ELi128EEEEEEEEEvNT_6ParamsE,"ax",@progbits
	.align	128
.text._ZN7cutlass13device_kernelIN5flash19enable_sm80_to_sm89INS1_16FlashAttnFwdSm80INS1_25CollectiveMainloopFwdSm80ILi8ELi1ELb0EN4cute5tupleIJNS5_1CILi128EEENS7_ILi64EEENS7_ILi192EEEEEELi192ENS_6half_tEfNS_4arch4Sm80ELb0ELb1ELb1ELb0ELb0ELb0ELb1ELb1EEENS1_21CollectiveEpilogueFwdINS6_IJS8_SA_S9_EEENS6_IJNS7_ILi1EEESI_SI_EEESC_SE_Li256ELb0ELb1ELb1ELb0EEENS1_19SingleTileSchedulerILb0ELb1ELb1ELi128EEEEEEEEEvNT_6ParamsE:
        .type           _ZN7cutlass13device_kernelIN5flash19enable_sm80_to_sm89INS1_16FlashAttnFwdSm80INS1_25CollectiveMainloopFwdSm80ILi8ELi1ELb0EN4cute5tupleIJNS5_1CILi128EEENS7_ILi64EEENS7_ILi192EEEEEELi192ENS_6half_tEfNS_4arch4Sm80ELb0ELb1ELb1ELb0ELb0ELb0ELb1ELb1EEENS1_21CollectiveEpilogueFwdINS6_IJS8_SA_S9_EEENS6_IJNS7_ILi1EEESI_SI_EEESC_SE_Li256ELb0ELb1ELb1ELb0EEENS1_19SingleTileSchedulerILb0ELb1ELb1ELi128EEEEEEEEEvNT_6ParamsE,@function
        .size           _ZN7cutlass13device_kernelIN5flash19enable_sm80_to_sm89INS1_16FlashAttnFwdSm80INS1_25CollectiveMainloopFwdSm80ILi8ELi1ELb0EN4cute5tupleIJNS5_1CILi128EEENS7_ILi64EEENS7_ILi192EEEEEELi192ENS_6half_tEfNS_4arch4Sm80ELb0ELb1ELb1ELb0ELb0ELb0ELb1ELb1EEENS1_21CollectiveEpilogueFwdINS6_IJS8_SA_S9_EEENS6_IJNS7_ILi1EEESI_SI_EEESC_SE_Li256ELb0ELb1ELb1ELb0EEENS1_19SingleTileSchedulerILb0ELb1ELb1ELi128EEEEEEEEEvNT_6ParamsE,(.L_x_21 - _ZN7cutlass13device_kernelIN5flash19enable_sm80_to_sm89INS1_16FlashAttnFwdSm80INS1_25CollectiveMainloopFwdSm80ILi8ELi1ELb0EN4cute5tupleIJNS5_1CILi128EEENS7_ILi64EEENS7_ILi192EEEEEELi192ENS_6half_tEfNS_4arch4Sm80ELb0ELb1ELb1ELb0ELb0ELb0ELb1ELb1EEENS1_21CollectiveEpilogueFwdINS6_IJS8_SA_S9_EEENS6_IJNS7_ILi1EEESI_SI_EEESC_SE_Li256ELb0ELb1ELb1ELb0EEENS1_19SingleTileSchedulerILb0ELb1ELb1ELi128EEEEEEEEEvNT_6ParamsE)
        .other          _ZN7cutlass13device_kernelIN5flash19enable_sm80_to_sm89INS1_16FlashAttnFwdSm80INS1_25CollectiveMainloopFwdSm80ILi8ELi1ELb0EN4cute5tupleIJNS5_1CILi128EEENS7_ILi64EEENS7_ILi192EEEEEELi192ENS_6half_tEfNS_4arch4Sm80ELb0ELb1ELb1ELb0ELb0ELb0ELb1ELb1EEENS1_21CollectiveEpilogueFwdINS6_IJS8_SA_S9_EEENS6_IJNS7_ILi1EEESI_SI_EEESC_SE_Li256ELb0ELb1ELb1ELb0EEENS1_19SingleTileSchedulerILb0ELb1ELb1ELi128EEEEEEEEEvNT_6ParamsE,@"STO_CUDA_ENTRY STV_DEFAULT"
_ZN7cutlass13device_kernelIN5flash19enable_sm80_to_sm89INS1_16FlashAttnFwdSm80INS1_25CollectiveMainloopFwdSm80ILi8ELi1ELb0EN4cute5tupleIJNS5_1CILi128EEENS7_ILi64EEENS7_ILi192EEEEEELi192ENS_6half_tEfNS_4arch4Sm80ELb0ELb1ELb1ELb0ELb0ELb0ELb1ELb1EEENS1_21CollectiveEpilogueFwdINS6_IJS8_SA_S9_EEENS6_IJNS7_ILi1EEESI_SI_EEESC_SE_Li256ELb0ELb1ELb1ELb0EEENS1_19SingleTileSchedulerILb0ELb1ELb1ELi128EEEEEEEEEvNT_6ParamsE:
[----:B------:R-:W-:Y:S01]  /*0000*/  LDC R1, c[0x0][0x37c] ;  /* 0x0000df00ff017b82 */ /* 0x000fe20000000800 */
[----:B------:R-:W-:Y:S05]  /*0010*/  EXIT ;  /* 0x000000000000794d */ /* 0x000fea0003800000 */
.L_x_3:
        /* <DEDUP_REMOVED lines=14> */
.L_x_21:


//--------------------- .text._ZN7cutlass13device_kernelIN5flash19enable_sm80_to_sm89INS1_16FlashAttnFwdSm80INS1_25CollectiveMainloopFwdSm80ILi8ELi1ELb0EN4cute5tupleIJNS5_1CILi128EEENS7_ILi64EEENS7_ILi192EEEEEELi192ENS_6half_tEfNS_4arch4Sm80ELb0ELb1ELb1ELb1ELb0ELb0ELb1ELb1EEENS1_21CollectiveEpilogueFwdINS6_IJS8_SA_S9_EEENS6_IJNS7_ILi1EEESI_SI_EEESC_SE_Li256ELb1ELb1ELb1ELb0EEENS1_36VarlenDynamicPersistentTileSchedulerILi128ELi64ELi256ELi256ELb1ELb1ELb0ELb1ELb0ELb1EEEEEEEEEvNT_6ParamsE --------------------------
	.section	.text._ZN7cutlass13device_kernelIN5flash19enable_sm80_to_sm89INS1_16FlashAttnFwdSm80INS1_25CollectiveMainloopFwdSm80ILi8ELi1ELb0EN4cute5tupleIJNS5_1CILi128EEENS7_ILi64EEENS7_ILi192EEEEEELi192ENS_6half_tEfNS_4arch4Sm80ELb0ELb1ELb1ELb1ELb0ELb0ELb1ELb1EEENS1_21CollectiveEpilogueFwdINS6_IJS8_SA_S9_EEENS6_IJNS7_ILi1EEESI_SI_EEESC_SE_Li256ELb1ELb1ELb1ELb0EEENS1_36VarlenDynamicPersistentTileSchedulerILi128ELi64ELi256ELi256ELb1ELb1ELb0ELb1ELb0ELb1EEEEEEEEEvNT_6ParamsE,"ax",@progbits
	.align	128
.text._ZN7cutlass13device_kernelIN5flash19enable_sm80_to_sm89INS1_16FlashAttnFwdSm80INS1_25CollectiveMainloopFwdSm80ILi8ELi1ELb0EN4cute5tupleIJNS5_1CILi128EEENS7_ILi64EEENS7_ILi192EEEEEELi192ENS_6half_tEfNS_4arch4Sm80ELb0ELb1ELb1ELb1ELb0ELb0ELb1ELb1EEENS1_21CollectiveEpilogueFwdINS6_IJS8_SA_S9_EEENS6_IJNS7_ILi1EEESI_SI_EEESC_SE_Li256ELb1ELb1ELb1ELb0EEENS1_36VarlenDynamicPersistentTileSchedulerILi128ELi64ELi256ELi256ELb1ELb1ELb0ELb1ELb0ELb1EEEEEEEEEvNT_6ParamsE:
        .type           _ZN7cutlass13device_kernelIN5flash19enable_sm80_to_sm89INS1_16FlashAttnFwdSm80INS1_25CollectiveMainloopFwdSm80ILi8ELi1ELb0EN4cute5tupleIJNS5_1CILi128EEENS7_ILi64EEENS7_ILi192EEEEEELi192ENS_6half_tEfNS_4arch4Sm80ELb0ELb1ELb1ELb1ELb0ELb0ELb1ELb1EEENS1_21CollectiveEpilogueFwdINS6_IJS8_SA_S9_EEENS6_IJNS7_ILi1EEESI_SI_EEESC_SE_Li256ELb1ELb1ELb1ELb0EEENS1_36VarlenDynamicPersistentTileSchedulerILi128ELi64ELi256ELi256ELb1ELb1ELb0ELb1ELb0ELb1EEEEEEEEEvNT_6ParamsE,@function
        .size           _ZN7cutlass13device_kernelIN5flash19enable_sm80_to_sm89INS1_16FlashAttnFwdSm80INS1_25CollectiveMainloopFwdSm80ILi8ELi1ELb0EN4cute5tupleIJNS5_1CILi128EEENS7_ILi64EEENS7_ILi192EEEEEELi192ENS_6half_tEfNS_4arch4Sm80ELb0ELb1ELb1ELb1ELb0ELb0ELb1ELb1EEENS1_21CollectiveEpilogueFwdINS6_IJS8_SA_S9_EEENS6_IJNS7_ILi1EEESI_SI_EEESC_SE_Li256ELb1ELb1ELb1ELb0EEENS1_36VarlenDynamicPersistentTileSchedulerILi128ELi64ELi256ELi256ELb1ELb1ELb0ELb1ELb0ELb1EEEEEEEEEvNT_6ParamsE,(.L_x_22 - _ZN7cutlass13device_kernelIN5flash19enable_sm80_to_sm89INS1_16FlashAttnFwdSm80INS1_25CollectiveMainloopFwdSm80ILi8ELi1ELb0EN4cute5tupleIJNS5_1CILi128EEENS7_ILi64EEENS7_ILi192EEEEEELi192ENS_6half_tEfNS_4arch4Sm80ELb0ELb1ELb1ELb1ELb0ELb0ELb1ELb1EEENS1_21CollectiveEpilogueFwdINS6_IJS8_SA_S9_EEENS6_IJNS7_ILi1EEESI_SI_EEESC_SE_Li256ELb1ELb1ELb1ELb0EEENS1_36VarlenDynamicPersistentTileSchedulerILi128ELi64ELi256ELi256ELb1ELb1ELb0ELb1ELb0ELb1EEEEEEEEEvNT_6ParamsE)
        .other          _ZN7cutlass13device_kernelIN5flash19enable_sm80_to_sm89INS1_16FlashAttnFwdSm80INS1_25CollectiveMainloopFwdSm80ILi8ELi1ELb0EN4cute5tupleIJNS5_1CILi128EEENS7_ILi64EEENS7_ILi192EEEEEELi192ENS_6half_tEfNS_4arch4Sm80ELb0ELb1ELb1ELb1ELb0ELb0ELb1ELb1EEENS1_21CollectiveEpilogueFwdINS6_IJS8_SA_S9_EEENS6_IJNS7_ILi1EEESI_SI_EEESC_SE_Li256ELb1ELb1ELb1ELb0EEENS1_36VarlenDynamicPersistentTileSchedulerILi128ELi64ELi256ELi256ELb1ELb1ELb0ELb1ELb0ELb1EEEEEEEEEvNT_6ParamsE,@"STO_CUDA_ENTRY STV_DEFAULT"
_ZN7cutlass13device_kernelIN5flash19enable_sm80_to_sm89INS1_16FlashAttnFwdSm80INS1_25CollectiveMainloopFwdSm80ILi8ELi1ELb0EN4cute5tupleIJNS5_1CILi128EEENS7_ILi64EEENS7_ILi192EEEEEELi192ENS_6half_tEfNS_4arch4Sm80ELb0ELb1ELb1ELb1ELb0ELb0ELb1ELb1EEENS1_21CollectiveEpilogueFwdINS6_IJS8_SA_S9_EEENS6_IJNS7_ILi1EEESI_SI_EEESC_SE_Li256ELb1ELb1ELb1ELb0EEENS1_36VarlenDynamicPersistentTileSchedulerILi128ELi64ELi256ELi256ELb1ELb1ELb0ELb1ELb0ELb1EEEEEEEEEvNT_6ParamsE:
[----:B------:R-:W-:Y:S01]  /*0000*/  LDC R1, c[0x0][0x37c] ;  /* 0x0000df00ff017b82 */ /* 0x000fe20000000800 */
[----:B------:R-:W-:Y:S05]  /*0010*/  EXIT ;  /* 0x000000000000794d */ /* 0x000fea0003800000 */
.L_x_4:
        /* <DEDUP_REMOVED lines=14> */
.L_x_22:


//--------------------- .text._ZN7cutlass13device_kernelIN5flash19enable_sm80_to_sm89INS1_16FlashAttnFwdSm80INS1_25CollectiveMainloopFwdSm80ILi8ELi1ELb0EN4cute5tupleIJNS5_1CILi128EEENS7_ILi64EEENS7_ILi192EEEEEELi192ENS_6half_tEfNS_4arch4Sm80ELb0ELb1ELb1ELb1ELb0ELb1ELb1ELb1EEENS1_21CollectiveEpilogueFwdINS6_IJS8_SA_S9_EEENS6_IJNS7_ILi1EEESI_SI_EEESC_SE_Li256ELb1ELb1ELb1ELb0EEENS1_36VarlenDynamicPersistentTileSchedulerILi128ELi64ELi256ELi256ELb1ELb1ELb0ELb1ELb0ELb1EEEEEEEEEvNT_6ParamsE --------------------------
	.section	.text._ZN7cutlass13device_kernelIN5flash19enable_sm80_to_sm89INS1_16FlashAttnFwdSm80INS1_25CollectiveMainloopFwdSm80ILi8ELi1ELb0EN4cute5tupleIJNS5_1CILi128EEENS7_ILi64EEENS7_ILi192EEEEEELi192ENS_6half_tEfNS_4arch4Sm80ELb0ELb1ELb1ELb1ELb0ELb1ELb1ELb1EEENS1_21CollectiveEpilogueFwdINS6_IJS8_SA_S9_EEENS6_IJNS7_ILi1EEESI_SI_EEESC_SE_Li256ELb1ELb1ELb1ELb0EEENS1_36VarlenDynamicPersistentTileSchedulerILi128ELi64ELi256ELi256ELb1ELb1ELb0ELb1ELb0ELb1EEEEEEEEEvNT_6ParamsE,"ax",@progbits
	.align	128
.text._ZN7cutlass13device_kernelIN5flash19enable_sm80_to_sm89INS1_16FlashAttnFwdSm80INS1_25CollectiveMainloopFwdSm80ILi8ELi1ELb0EN4cute5tupleIJNS5_1CILi128EEENS7_ILi64EEENS7_ILi192EEEEEELi192ENS_6half_tEfNS_4arch4Sm80ELb0ELb1ELb1ELb1ELb0ELb1ELb1ELb1EEENS1_21CollectiveEpilogueFwdINS6_IJS8_SA_S9_EEENS6_IJNS7_ILi1EEESI_SI_EEESC_SE_Li256ELb1ELb1ELb1ELb0EEENS1_36VarlenDynamicPersistentTileSchedulerILi128ELi64ELi256ELi256ELb1ELb1ELb0ELb1ELb0ELb1EEEEEEEEEvNT_6ParamsE:
        .type           _ZN7cutlass13device_kernelIN5flash19enable_sm80_to_sm89INS1_16FlashAttnFwdSm80INS1_25CollectiveMainloopFwdSm80ILi8ELi1ELb0EN4cute5tupleIJNS5_1CILi128EEENS7_ILi64EEENS7_ILi192EEEEEELi192ENS_6half_tEfNS_4arch4Sm80ELb0ELb1ELb1ELb1ELb0ELb1ELb1ELb1EEENS1_21CollectiveEpilogueFwdINS6_IJS8_SA_S9_EEENS6_IJNS7_ILi1EEESI_SI_EEESC_SE_Li256ELb1ELb1ELb1ELb0EEENS1_36VarlenDynamicPersistentTileSchedulerILi128ELi64ELi256ELi256ELb1ELb1ELb0ELb1ELb0ELb1EEEEEEEEEvNT_6ParamsE,@function
        .size           _ZN7cutlass13device_kernelIN5flash19enable_sm80_to_sm89INS1_16FlashAttnFwdSm80INS1_25CollectiveMainloopFwdSm80ILi8ELi1ELb0EN4cute5tupleIJNS5_1CILi128EEENS7_ILi64EEENS7_ILi192EEEEEELi192ENS_6half_tEfNS_4arch4Sm80ELb0ELb1ELb1ELb1ELb0ELb1ELb1ELb1EEENS1_21CollectiveEpilogueFwdINS6_IJS8_SA_S9_EEENS6_IJNS7_ILi1EEESI_SI_EEESC_SE_Li256ELb1ELb1ELb1ELb0EEENS1_36VarlenDynamicPersistentTileSchedulerILi128ELi64ELi256ELi256ELb1ELb1ELb0ELb1ELb0ELb1EEEEEEEEEvNT_6ParamsE,(.L_x_23 - _ZN7cutlass13device_kernelIN5flash19enable_sm80_to_sm89INS1_16FlashAttnFwdSm80INS1_25CollectiveMainloopFwdSm80ILi8ELi1ELb0EN4cute5tupleIJNS5_1CILi128EEENS7_ILi64EEENS7_ILi192EEEEEELi192ENS_6half_tEfNS_4arch4Sm80ELb0ELb1ELb1ELb1ELb0ELb1ELb1ELb1EEENS1_21CollectiveEpilogueFwdINS6_IJS8_SA_S9_EEENS6_IJNS7_ILi1EEESI_SI_EEESC_SE_Li256ELb1ELb1ELb1ELb0EEENS1_36VarlenDynamicPersistentTileSchedulerILi128ELi64ELi256ELi256ELb1ELb1ELb0ELb1ELb0ELb1EEEEEEEEEvNT_6ParamsE)
        .other          _ZN7cutlass13device_kernelIN5flash19enable_sm80_to_sm89INS1_16FlashAttnFwdSm80INS1_25CollectiveMainloopFwdSm80ILi8ELi1ELb0EN4cute5tupleIJNS5_1CILi128EEENS7_ILi64EEENS7_ILi192EEEEEELi192ENS_6half_tEfNS_4arch4Sm80ELb0ELb1ELb1ELb1ELb0ELb1ELb1ELb1EEENS1_21CollectiveEpilogueFwdINS6_IJS8_SA_S9_EEENS6_IJNS7_ILi1EEESI_SI_EEESC_SE_Li256ELb1ELb1ELb1ELb0EEENS1_36VarlenDynamicPersistentTileSchedulerILi128ELi64ELi256ELi256ELb1ELb1ELb0ELb1ELb0ELb1EEEEEEEEEvNT_6ParamsE,@"STO_CUDA_ENTRY STV_DEFAULT"
_ZN7cutlass13device_kernelIN5flash19enable_sm80_to_sm89INS1_16FlashAttnFwdSm80INS1_25CollectiveMainloopFwdSm80ILi8ELi1ELb0EN4cute5tupleIJNS5_1CILi128EEENS7_ILi64EEENS7_ILi192EEEEEELi192ENS_6half_tEfNS_4arch4Sm80ELb0ELb1ELb1ELb1ELb0ELb1ELb1ELb1EEENS1_21CollectiveEpilogueFwdINS6_IJS8_SA_S9_EEENS6_IJNS7_ILi1EEESI_SI_EEESC_SE_Li256ELb1ELb1ELb1ELb0EEENS1_36VarlenDynamicPersistentTileSchedulerILi128ELi64ELi256ELi256ELb1ELb1ELb0ELb1ELb0ELb1EEEEEEEEEvNT_6ParamsE:
[----:B------:R-:W-:Y:S01]  /*0000*/  LDC R1, c[0x0][0x37c] ;  /* 0x0000df00ff017b82 */ /* 0x000fe20000000800 */
[----:B------:R-:W-:Y:S05]  /*0010*/  EXIT ;  /* 0x000000000000794d */ /* 0x000fea0003800000 */
.L_x_5:
        /* <DEDUP_REMOVED lines=14> */
.L_x_23:


//--------------------- .text._ZN7cutlass13device_kernelIN5flash19enable_sm80_to_sm89INS1_16FlashAttnFwdSm80INS1_25CollectiveMainloopFwdSm80ILi8ELi1ELb1EN4cute5tupleIJNS5_1CILi128EEENS7_ILi96EEENS7_ILi192EEEEEELi192ENS_6half_tEfNS_4arch4Sm80ELb1ELb0ELb1ELb0ELb0ELb0ELb1ELb1EEENS1_21CollectiveEpilogueFwdINS6_IJS8_SA_S9_EEENS6_IJNS7_ILi1EEESI_SI_EEESC_SE_Li256ELb0ELb1ELb1ELb0EEENS1_30DynamicPersistentTileSchedulerILi256ELi256ELb1ELb1ELb0EEEEEEEEEvNT_6ParamsE --------------------------
	.section	.text._ZN7cutlass13device_kernelIN5flash19enable_sm80_to_sm89INS1_16FlashAttnFwdSm80INS1_25CollectiveMainloopFwdSm80ILi8ELi1ELb1EN4cute5tupleIJNS5_1CILi128EEENS7_ILi96EEENS7_ILi192EEEEEELi192ENS_6half_tEfNS_4arch4Sm80ELb1ELb0ELb1ELb0ELb0ELb0ELb1ELb1EEENS1_21CollectiveEpilogueFwdINS6_IJS8_SA_S9_EEENS6_IJNS7_ILi1EEESI_SI_EEESC_SE_Li256ELb0ELb1ELb1ELb0EEENS1_30DynamicPersistentTileSchedulerILi256ELi256ELb1ELb1ELb0EEEEEEEEEvNT_6ParamsE,"ax",@progbits
	.align	128
.text._ZN7cutlass13device_kernelIN5flash19enable_sm80_to_sm89INS1_16FlashAttnFwdSm80INS1_25CollectiveMainloopFwdSm80ILi8ELi1ELb1EN4cute5tupleIJNS5_1CILi128EEENS7_ILi96EEENS7_ILi192EEEEEELi192ENS_6half_tEfNS_4arch4Sm80ELb1ELb0ELb1ELb0ELb0ELb0ELb1ELb1EEENS1_21CollectiveEpilogueFwdINS6_IJS8_SA_S9_EEENS6_IJNS7_ILi1EEESI_SI_EEESC_SE_Li256ELb0ELb1ELb1ELb0EEENS1_30DynamicPersistentTileSchedulerILi256ELi256ELb1ELb1ELb0EEEEEEEEEvNT_6ParamsE:
        .type           _ZN7cutlass13device_kernelIN5flash19enable_sm80_to_sm89INS1_16FlashAttnFwdSm80INS1_25CollectiveMainloopFwdSm80ILi8ELi1ELb1EN4cute5tupleIJNS5_1CILi128EEENS7_ILi96EEENS7_ILi192EEEEEELi192ENS_6half_tEfNS_4arch4Sm80ELb1ELb0ELb1ELb0ELb0ELb0ELb1ELb1EEENS1_21CollectiveEpilogueFwdINS6_IJS8_SA_S9_EEENS6_IJNS7_ILi1EEESI_SI_EEESC_SE_Li256ELb0ELb1ELb1ELb0EEENS1_30DynamicPersistentTileSchedulerILi256ELi256ELb1ELb1ELb0EEEEEEEEEvNT_6ParamsE,@function
        .size           _ZN7cutlass13device_kernelIN5flash19enable_sm80_to_sm89INS1_16FlashAttnFwdSm80INS1_25CollectiveMainloopFwdSm80ILi8ELi1ELb1EN4cute5tupleIJNS5_1CILi128EEENS7_ILi96EEENS7_ILi192EEEEEELi192ENS_6half_tEfNS_4arch4Sm80ELb1ELb0ELb1ELb0ELb0ELb0ELb1ELb1EEENS1_21CollectiveEpilogueFwdINS6_IJS8_SA_S9_EEENS6_IJNS7_ILi1EEESI_SI_EEESC_SE_Li256ELb0ELb1ELb1ELb0EEENS1_30DynamicPersistentTileSchedulerILi256ELi256ELb1ELb1ELb0EEEEEEEEEvNT_6ParamsE,(.L_x_24 - _ZN7cutlass13device_kernelIN5flash19enable_sm80_to_sm89INS1_16FlashAttnFwdSm80INS1_25CollectiveMainloopFwdSm80ILi8ELi1ELb1EN4cute5tupleIJNS5_1CILi128EEENS7_ILi96EEENS7_ILi192EEEEEELi192ENS_6half_tEfNS_4arch4Sm80ELb1ELb0ELb1ELb0ELb0ELb0ELb1ELb1EEENS1_21CollectiveEpilogueFwdINS6_IJS8_SA_S9_EEENS6_IJNS7_ILi1EEESI_SI_EEESC_SE_Li256ELb0ELb1ELb1ELb0EEENS1_30DynamicPersistentTileSchedulerILi256ELi256ELb1ELb1ELb0EEEEEEEEEvNT_6ParamsE)
        .other          _ZN7cutlass13device_kernelIN5flash19enable_sm80_to_sm89INS1_16FlashAttnFwdSm80INS1_25CollectiveMainloopFwdSm80ILi8ELi1ELb1EN4cute5tupleIJNS5_1CILi128EEENS7_ILi96EEENS7_ILi192EEEEEELi192ENS_6half_tEfNS_4arch4Sm80ELb1ELb0ELb1ELb0ELb0ELb0ELb1ELb1EEENS1_21CollectiveEpilogueFwdINS6_IJS8_SA_S9_EEENS6_IJNS7_ILi1EEESI_SI_EEESC_SE_Li256ELb0ELb1ELb1ELb0EEENS1_30DynamicPersistentTileSchedulerILi256ELi256ELb1ELb1ELb0EEEEEEEEEvNT_6ParamsE,@"STO_CUDA_ENTRY STV_DEFAULT"
_ZN7cutlass13device_kernelIN5flash19enable_sm80_to_sm89INS1_16FlashAttnFwdSm80INS1_25CollectiveMainloopFwdSm80ILi8ELi1ELb1EN4cute5tupleIJNS5_1CILi128EEENS7_ILi96EEENS7_ILi192EEEEEELi192ENS_6half_tEfNS_4arch4Sm80ELb1ELb0ELb1ELb0ELb0ELb0ELb1ELb1EEENS1_21CollectiveEpilogueFwdINS6_IJS8_SA_S9_EEENS6_IJNS7_ILi1EEESI_SI_EEESC_SE_Li256ELb0ELb1ELb1ELb0EEENS1_30DynamicPersistentTileSchedulerILi256ELi256ELb1ELb1ELb0EEEEEEEEEvNT_6ParamsE:
[----:B------:R-:W-:Y:S01]  /*0000*/  LDC R1, c[0x0][0x37c] ;  /* 0x0000df00ff017b82 */ /* 0x000fe20000000800 */
[----:B------:R-:W-:Y:S05]  /*0010*/  EXIT ;  /* 0x000000000000794d */ /* 0x000fea0003800000 */
.L_x_6:
        /* <DEDUP_REMOVED lines=14> */
.L_x_24:


//--------------------- .text._ZN7cutlass13device_kernelIN5flash19enable_sm80_to_sm89INS1_16FlashAttnFwdSm80INS1_25CollectiveMainloopFwdSm80ILi8ELi1ELb0EN4cute5tupleIJNS5_1CILi128EEENS7_ILi64EEENS7_ILi192EEEEEELi192ENS_6half_tEfNS_4arch4Sm80ELb1ELb0ELb1ELb1ELb0ELb0ELb1ELb1EEENS1_21CollectiveEpilogueFwdINS6_IJS8_SA_S9_EEENS6_IJNS7_ILi1EEESI_SI_EEESC_SE_Li256ELb1ELb1ELb1ELb0EEENS1_36VarlenDynamicPersistentTileSchedulerILi128ELi64ELi256ELi256ELb1ELb1ELb0ELb1ELb1ELb1EEEEEEEEEvNT_6ParamsE --------------------------
	.section	.text._ZN7cutlass13device_kernelIN5flash19enable_sm80_to_sm89INS1_16FlashAttnFwdSm80INS1_25CollectiveMainloopFwdSm80ILi8ELi1ELb0EN4cute5tupleIJNS5_1CILi128EEENS7_ILi64EEENS7_ILi192EEEEEELi192ENS_6half_tEfNS_4arch4Sm80ELb1ELb0ELb1ELb1ELb0ELb0ELb1ELb1EEENS1_21CollectiveEpilogueFwdINS6_IJS8_SA_S9_EEENS6_IJNS7_ILi1EEESI_SI_EEESC_SE_Li256ELb1ELb1ELb1ELb0EEENS1_36VarlenDynamicPersistentTileSchedulerILi128ELi64ELi256ELi256ELb1ELb1ELb0ELb1ELb1ELb1EEEEEEEEEvNT_6ParamsE,"ax",@progbits
	.align	128
.text._ZN7cutlass13device_kernelIN5flash19enable_sm80_to_sm89INS1_16FlashAttnFwdSm80INS1_25CollectiveMainloopFwdSm80ILi8ELi1ELb0EN4cute5tupleIJNS5_1CILi128EEENS7_ILi64EEENS7_ILi192EEEEEELi192ENS_6half_tEfNS_4arch4Sm80ELb1ELb0ELb1ELb1ELb0ELb0ELb1ELb1EEENS1_21CollectiveEpilogueFwdINS6_IJS8_SA_S9_EEENS6_IJNS7_ILi1EEESI_SI_EEESC_SE_Li256ELb1ELb1ELb1ELb0EEENS1_36VarlenDynamicPersistentTileSchedulerILi128ELi64ELi256ELi256ELb1ELb1ELb0ELb1ELb1ELb1EEEEEEEEEvNT_6ParamsE:
        .type           _ZN7cutlass13device_kernelIN5flash19enable_sm80_to_sm89INS1_16FlashAttnFwdSm80INS1_25CollectiveMainloopFwdSm80ILi8ELi1ELb0EN4cute5tupleIJNS5_1CILi128EEENS7_ILi64EEENS7_ILi192EEEEEELi192ENS_6half_tEfNS_4arch4Sm80ELb1ELb0ELb1ELb1ELb0ELb0ELb1ELb1EEENS1_21CollectiveEpilogueFwdINS6_IJS8_SA_S9_EEENS6_IJNS7_ILi1EEESI_SI_EEESC_SE_Li256ELb1ELb1ELb1ELb0EEENS1_36VarlenDynamicPersistentTileSchedulerILi128ELi64ELi256ELi256ELb1ELb1ELb0ELb1ELb1ELb1EEEEEEEEEvNT_6ParamsE,@function
        .size           _ZN7cutlass13device_kernelIN5flash19enable_sm80_to_sm89INS1_16FlashAttnFwdSm80INS1_25CollectiveMainloopFwdSm80ILi8ELi1ELb0EN4cute5tupleIJNS5_1CILi128EEENS7_ILi64EEENS7_ILi192EEEEEELi192ENS_6half_tEfNS_4arch4Sm80ELb1ELb0ELb1ELb1ELb0ELb0ELb1ELb1EEENS1_21CollectiveEpilogueFwdINS6_IJS8_SA_S9_EEENS6_IJNS7_ILi1EEESI_SI_EEESC_SE_Li256ELb1ELb1ELb1ELb0EEENS1_36VarlenDynamicPersistentTileSchedulerILi128ELi64ELi256ELi256ELb1ELb1ELb0ELb1ELb1ELb1EEEEEEEEEvNT_6ParamsE,(.L_x_25 - _ZN7cutlass13device_kernelIN5flash19enable_sm80_to_sm89INS1_16FlashAttnFwdSm80INS1_25CollectiveMainloopFwdSm80ILi8ELi1ELb0EN4cute5tupleIJNS5_1CILi128EEENS7_ILi64EEENS7_ILi192EEEEEELi192ENS_6half_tEfNS_4arch4Sm80ELb1ELb0ELb1ELb1ELb0ELb0ELb1ELb1EEENS1_21CollectiveEpilogueFwdINS6_IJS8_SA_S9_EEENS6_IJNS7_ILi1EEESI_SI_EEESC_SE_Li256ELb1ELb1ELb1ELb0EEENS1_36VarlenDynamicPersistentTileSchedulerILi128ELi64ELi256ELi256ELb1ELb1ELb0ELb1ELb1ELb1EEEEEEEEEvNT_6ParamsE)
        .other          _ZN7cutlass13device_kernelIN5flash19enable_sm80_to_sm89INS1_16FlashAttnFwdSm80INS1_25CollectiveMainloopFwdSm80ILi8ELi1ELb0EN4cute5tupleIJNS5_1CILi128EEENS7_ILi64EEENS7_ILi192EEEEEELi192ENS_6half_tEfNS_4arch4Sm80ELb1ELb0ELb1ELb1ELb0ELb0ELb1ELb1EEENS1_21CollectiveEpilogueFwdINS6_IJS8_SA_S9_EEENS6_IJNS7_ILi1EEESI_SI_EEESC_SE_Li256ELb1ELb1ELb1ELb0EEENS1_36VarlenDynamicPersistentTileSchedulerILi128ELi64ELi256ELi256ELb1ELb1ELb0ELb1ELb1ELb1EEEEEEEEEvNT_6ParamsE,@"STO_CUDA_ENTRY STV_DEFAULT"
_ZN7cutlass13device_kernelIN5flash19enable_sm80_to_sm89INS1_16FlashAttnFwdSm80INS1_25CollectiveMainloopFwdSm80ILi8ELi1ELb0EN4cute5tupleIJNS5_1CILi128EEENS7_ILi64EEENS7_ILi192EEEEEELi192ENS_6half_tEfNS_4arch4Sm80ELb1ELb0ELb1ELb1ELb0ELb0ELb1ELb1EEENS1_21CollectiveEpilogueFwdINS6_IJS8_SA_S9_EEENS6_IJNS7_ILi1EEESI_SI_EEESC_SE_Li256ELb1ELb1ELb1ELb0EEENS1_36VarlenDynamicPersistentTileSchedulerILi128ELi64ELi256ELi256ELb1ELb1ELb0ELb1ELb1ELb1EEEEEEEEEvNT_6ParamsE:
[----:B------:R-:W-:Y:S01]  /*0000*/  LDC R1, c[0x0][0x37c] ;  /* 0x0000df00ff017b82 */ /* 0x000fe20000000800 */
[----:B------:R-:W-:Y:S05]  /*0010*/  EXIT ;  /* 0x000000000000794d */ /* 0x000fea0003800000 */
.L_x_7:
        /* <DEDUP_REMOVED lines=14> */
.L_x_25:


//--------------------- .text._ZN7cutlass13device_kernelIN5flash19enable_sm80_to_sm89INS1_16FlashAttnFwdSm80INS1_25CollectiveMainloopFwdSm80ILi8ELi1ELb0EN4cute5tupleIJNS5_1CILi128EEENS7_ILi64EEENS7_ILi192EEEEEELi192ENS_6half_tEfNS_4arch4Sm80ELb1ELb0ELb1ELb1ELb0ELb1ELb1ELb1EEENS1_21CollectiveEpilogueFwdINS6_IJS8_SA_S9_EEENS6_IJNS7_ILi1EEESI_SI_EEESC_SE_Li256ELb1ELb1ELb1ELb0EEENS1_36VarlenDynamicPersistentTileSchedulerILi128ELi64ELi256ELi256ELb1ELb1ELb0ELb1ELb1ELb1EEEEEEEEEvNT_6ParamsE --------------------------
	.section	.text._ZN7cutlass13device_kernelIN5flash19enable_sm80_to_sm89INS1_16FlashAttnFwdSm80INS1_25CollectiveMainloopFwdSm80ILi8ELi1ELb0EN4cute5tupleIJNS5_1CILi128EEENS7_ILi64EEENS7_ILi192EEEEEELi192ENS_6half_tEfNS_4arch4Sm80ELb1ELb0ELb1ELb1ELb0ELb1ELb1ELb1EEENS1_21CollectiveEpilogueFwdINS6_IJS8_SA_S9_EEENS6_IJNS7_ILi1EEESI_SI_EEESC_SE_Li256ELb1ELb1ELb1ELb0EEENS1_36VarlenDynamicPersistentTileSchedulerILi128ELi64ELi256ELi256ELb1ELb1ELb0ELb1ELb1ELb1EEEEEEEEEvNT_6ParamsE,"ax",@progbits
	.align	128
.text._ZN7cutlass13device_kernelIN5flash19enable_sm80_to_sm89INS1_16FlashAttnFwdSm80INS1_25CollectiveMainloopFwdSm80ILi8ELi1ELb0EN4cute5tupleIJNS5_1CILi128EEENS7_ILi64EEENS7_ILi192EEEEEELi192ENS_6half_tEfNS_4arch4Sm80ELb1ELb0ELb1ELb1ELb0ELb1ELb1ELb1EEENS1_21CollectiveEpilogueFwdINS6_IJS8_SA_S9_EEENS6_IJNS7_ILi1EEESI_SI_EEESC_SE_Li256ELb1ELb1ELb1ELb0EEENS1_36VarlenDynamicPersistentTileSchedulerILi128ELi64ELi256ELi256ELb1ELb1ELb0ELb1ELb1ELb1EEEEEEEEEvNT_6ParamsE:
        .type           _ZN7cutlass13device_kernelIN5flash19enable_sm80_to_sm89INS1_16FlashAttnFwdSm80INS1_25CollectiveMainloopFwdSm80ILi8ELi1ELb0EN4cute5tupleIJNS5_1CILi128EEENS7_ILi64EEENS7_ILi192EEEEEELi192ENS_6half_tEfNS_4arch4Sm80ELb1ELb0ELb1ELb1ELb0ELb1ELb1ELb1EEENS1_21CollectiveEpilogueFwdINS6_IJS8_SA_S9_EEENS6_IJNS7_ILi1EEESI_SI_EEESC_SE_Li256ELb1ELb1ELb1ELb0EEENS1_36VarlenDynamicPersistentTileSchedulerILi128ELi64ELi256ELi256ELb1ELb1ELb0ELb1ELb1ELb1EEEEEEEEEvNT_6ParamsE,@function
        .size           _ZN7cutlass13device_kernelIN5flash19enable_sm80_to_sm89INS1_16FlashAttnFwdSm80INS1_25CollectiveMainloopFwdSm80ILi8ELi1ELb0EN4cute5tupleIJNS5_1CILi128EEENS7_ILi64EEENS7_ILi192EEEEEELi192ENS_6half_tEfNS_4arch4Sm80ELb1ELb0ELb1ELb1ELb0ELb1ELb1ELb1EEENS1_21CollectiveEpilogueFwdINS6_IJS8_SA_S9_EEENS6_IJNS7_ILi1EEESI_SI_EEESC_SE_Li256ELb1ELb1ELb1ELb0EEENS1_36VarlenDynamicPersistentTileSchedulerILi128ELi64ELi256ELi256ELb1ELb1ELb0ELb1ELb1ELb1EEEEEEEEEvNT_6ParamsE,(.L_x_26 - _ZN7cutlass13device_kernelIN5flash19enable_sm80_to_sm89INS1_16FlashAttnFwdSm80INS1_25CollectiveMainloopFwdSm80ILi8ELi1ELb0EN4cute5tupleIJNS5_1CILi128EEENS7_ILi64EEENS7_ILi192EEEEEELi192ENS_6half_tEfNS_4arch4Sm80ELb1ELb0ELb1ELb1ELb0ELb1ELb1ELb1EEENS1_21CollectiveEpilogueFwdINS6_IJS8_SA_S9_EEENS6_IJNS7_ILi1EEESI_SI_EEESC_SE_Li256ELb1ELb1ELb1ELb0EEENS1_36VarlenDynamicPersistentTileSchedulerILi128ELi64ELi256ELi256ELb1ELb1ELb0ELb1ELb1ELb1EEEEEEEEEvNT_6ParamsE)
        .other          _ZN7cutlass13device_kernelIN5flash19enable_sm80_to_sm89INS1_16FlashAttnFwdSm80INS1_25CollectiveMainloopFwdSm80ILi8ELi1ELb0EN4cute5tupleIJNS5_1CILi128EEENS7_ILi64EEENS7_ILi192EEEEEELi192ENS_6half_tEfNS_4arch4Sm80ELb1ELb0ELb1ELb1ELb0ELb1ELb1ELb1EEENS1_21CollectiveEpilogueFwdINS6_IJS8_SA_S9_EEENS6_IJNS7_ILi1EEESI_SI_EEESC_SE_Li256ELb1ELb1ELb1ELb0EEENS1_36VarlenDynamicPersistentTileSchedulerILi128ELi64ELi256ELi256ELb1ELb1ELb0ELb1ELb1ELb1EEEEEEEEEvNT_6ParamsE,@"STO_CUDA_ENTRY STV_DEFAULT"
_ZN7cutlass13device_kernelIN5flash19enable_sm80_to_sm89INS1_16FlashAttnFwdSm80INS1_25CollectiveMainloopFwdSm80ILi8ELi1ELb0EN4cute5tupleIJNS5_1CILi128EEENS7_ILi64EEENS7_ILi192EEEEEELi192ENS_6half_tEfNS_4arch4Sm80ELb1ELb0ELb1ELb1ELb0ELb1ELb1ELb1EEENS1_21CollectiveEpilogueFwdINS6_IJS8_SA_S9_EEENS6_IJNS7_ILi1EEESI_SI_EEESC_SE_Li256ELb1ELb1ELb1ELb0EEENS1_36VarlenDynamicPersistentTileSchedulerILi128ELi64ELi256ELi256ELb1ELb1ELb0ELb1ELb1ELb1EEEEEEEEEvNT_6ParamsE:
[----:B------:R-:W-:Y:S01]  /*0000*/  LDC R1, c[0x0][0x37c] ;  /* 0x0000df00ff017b82 */ /* 0x000fe20000000800 */
[----:B------:R-:W-:Y:S05]  /*0010*/  EXIT ;  /* 0x000000000000794d */ /* 0x000fea0003800000 */
.L_x_8:
        /* <DEDUP_REMOVED lines=14> */
.L_x_26:


//--------------------- .text._ZN7cutlass13device_kernelIN5flash19enable_sm80_to_sm89INS1_16FlashAttnFwdSm80INS1_25CollectiveMainloopFwdSm80ILi8ELi2ELb1EN4cute5tupleIJNS5_1CILi128EEENS7_ILi96EEENS7_ILi192EEEEEELi192ENS_6half_tEfNS_4arch4Sm80ELb0ELb0ELb1ELb0ELb0ELb0ELb1ELb1EEENS1_21CollectiveEpilogueFwdINS6_IJS8_SA_S9_EEENS6_IJNS7_ILi1EEESI_SI_EEESC_SE_Li256ELb0ELb1ELb1ELb0EEENS1_19SingleTileSchedulerILb0ELb1ELb1ELi128EEEEEEEEEvNT_6ParamsE --------------------------
	.section	.text._ZN7cutlass13device_kernelIN5flash19enable_sm80_to_sm89INS1_16FlashAttnFwdSm80INS1_25CollectiveMainloopFwdSm80ILi8ELi2ELb1EN4cute5tupleIJNS5_1CILi128EEENS7_ILi96EEENS7_ILi192EEEEEELi192ENS_6half_tEfNS_4arch4Sm80ELb0ELb0ELb1ELb0ELb0ELb0ELb1ELb1EEENS1_21CollectiveEpilogueFwdINS6_IJS8_SA_S9_EEENS6_IJNS7_ILi1EEESI_SI_EEESC_SE_Li256ELb0ELb1ELb1ELb0EEENS1_19SingleTileSchedulerILb0ELb1ELb1ELi128EEEEEEEEEvNT_6ParamsE,"ax",@progbits
	.align	128
.text._ZN7cutlass13device_kernelIN5flash19enable_sm80_to_sm89INS1_16FlashAttnFwdSm80INS1_25CollectiveMainloopFwdSm80ILi8ELi2ELb1EN4cute5tupleIJNS5_1CILi128EEENS7_ILi96EEENS7_ILi192EEEEEELi192ENS_6half_tEfNS_4arch4Sm80ELb0ELb0ELb1ELb0ELb0ELb0ELb1ELb1EEENS1_21CollectiveEpilogueFwdINS6_IJS8_SA_S9_EEENS6_IJNS7_ILi1EEESI_SI_EEESC_SE_Li256ELb0ELb1ELb1ELb0EEENS1_19SingleTileSchedulerILb0ELb1ELb1ELi128EEEEEEEEEvNT_6ParamsE:
        .type           _ZN7cutlass13device_kernelIN5flash19enable_sm80_to_sm89INS1_16FlashAttnFwdSm80INS1_25CollectiveMainloopFwdSm80ILi8ELi2ELb1EN4cute5tupleIJNS5_1CILi128EEENS7_ILi96EEENS7_ILi192EEEEEELi192ENS_6half_tEfNS_4arch4Sm80ELb0ELb0ELb1ELb0ELb0ELb0ELb1ELb1EEENS1_21CollectiveEpilogueFwdINS6_IJS8_SA_S9_EEENS6_IJNS7_ILi1EEESI_SI_EEESC_SE_Li256ELb0ELb1ELb1ELb0EEENS1_19SingleTileSchedulerILb0ELb1ELb1ELi128EEEEEEEEEvNT_6ParamsE,@function
        .size           _ZN7cutlass13device_kernelIN5flash19enable_sm80_to_sm89INS1_16FlashAttnFwdSm80INS1_25CollectiveMainloopFwdSm80ILi8ELi2ELb1EN4cute5tupleIJNS5_1CILi128EEENS7_ILi96EEENS7_ILi192EEEEEELi192ENS_6half_tEfNS_4arch4Sm80ELb0ELb0ELb1ELb0ELb0ELb0ELb1ELb1EEENS1_21CollectiveEpilogueFwdINS6_IJS8_SA_S9_EEENS6_IJNS7_ILi1EEESI_SI_EEESC_SE_Li256ELb0ELb1ELb1ELb0EEENS1_19SingleTileSchedulerILb0ELb1ELb1ELi128EEEEEEEEEvNT_6ParamsE,(.L_x_27 - _ZN7cutlass13device_kernelIN5flash19enable_sm80_to_sm89INS1_16FlashAttnFwdSm80INS1_25CollectiveMainloopFwdSm80ILi8ELi2ELb1EN4cute5tupleIJNS5_1CILi128EEENS7_ILi96EEENS7_ILi192EEEEEELi192ENS_6half_tEfNS_4arch4Sm80ELb0ELb0ELb1ELb0ELb0ELb0ELb1ELb1EEENS1_21CollectiveEpilogueFwdINS6_IJS8_SA_S9_EEENS6_IJNS7_ILi1EEESI_SI_EEESC_SE_Li256ELb0ELb1ELb1ELb0EEENS1_19SingleTileSchedulerILb0ELb1ELb1ELi128EEEEEEEEEvNT_6ParamsE)
        .other          _ZN7cutlass13device_kernelIN5flash19enable_sm80_to_sm89INS1_16FlashAttnFwdSm80INS1_25CollectiveMainloopFwdSm80ILi8ELi2ELb1EN4cute5tupleIJNS5_1CILi128EEENS7_ILi96EEENS7_ILi192EEEEEELi192ENS_6half_tEfNS_4arch4Sm80ELb0ELb0ELb1ELb0ELb0ELb0ELb1ELb1EEENS1_21CollectiveEpilogueFwdINS6_IJS8_SA_S9_EEENS6_IJNS7_ILi1EEESI_SI_EEESC_SE_Li256ELb0ELb1ELb1ELb0EEENS1_19SingleTileSchedulerILb0ELb1ELb1ELi128EEEEEEEEEvNT_6ParamsE,@"STO_CUDA_ENTRY STV_DEFAULT"
_ZN7cutlass13device_kernelIN5flash19enable_sm80_to_sm89INS1_16FlashAttnFwdSm80INS1_25CollectiveMainloopFwdSm80ILi8ELi2ELb1EN4cute5tupleIJNS5_1CILi128EEENS7_ILi96EEENS7_ILi192EEEEEELi192ENS_6half_tEfNS_4arch4Sm80ELb0ELb0ELb1ELb0ELb0ELb0ELb1ELb1EEENS1_21CollectiveEpilogueFwdINS6_IJS8_SA_S9_EEENS6_IJNS7_ILi1EEESI_SI_EEESC_SE_Li256ELb0ELb1ELb1ELb0EEENS1_19SingleTileSchedulerILb0ELb1ELb1ELi128EEEEEEEEEvNT_6ParamsE:
[----:B------:R-:W-:Y:S01]  /*0000*/  LDC R1, c[0x0][0x37c] ;  /* 0x0000df00ff017b82 */ /* 0x000fe20000000800 */
[----:B------:R-:W-:Y:S05]  /*0010*/  EXIT ;  /* 0x000000000000794d */ /* 0x000fea0003800000 */
.L_x_9:
        /* <DEDUP_REMOVED lines=14> */
.L_x_27:


//--------------------- .text._ZN7cutlass13device_kernelIN5flash19enable_sm80_to_sm89INS1_16FlashAttnFwdSm80INS1_25CollectiveMainloopFwdSm80ILi8ELi2ELb0EN4cute5tupleIJNS5_1CILi128EEENS7_ILi64EEENS7_ILi192EEEEEELi192ENS_6half_tEfNS_4arch4Sm80ELb0ELb0ELb1ELb1ELb0ELb0ELb1ELb1EEENS1_21CollectiveEpilogueFwdINS6_IJS8_SA_S9_EEENS6_IJNS7_ILi1EEESI_SI_EEESC_SE_Li256ELb1ELb1ELb1ELb0EEENS1_36VarlenDynamicPersistentTileSchedulerILi128ELi64ELi256ELi256ELb1ELb1ELb0ELb0ELb1ELb1EEEEEEEEEvNT_6ParamsE --------------------------
	.section	.text._ZN7cutlass13device_kernelIN5flash19enable_sm80_to_sm89INS1_16FlashAttnFwdSm80INS1_25CollectiveMainloopFwdSm80ILi8ELi2ELb0EN4cute5tupleIJNS5_1CILi128EEENS7_ILi64EEENS7_ILi192EEEEEELi192ENS_6half_tEfNS_4arch4Sm80ELb0ELb0ELb1ELb1ELb0ELb0ELb1ELb1EEENS1_21CollectiveEpilogueFwdINS6_IJS8_SA_S9_EEENS6_IJNS7_ILi1EEESI_SI_EEESC_SE_Li256ELb1ELb1ELb1ELb0EEENS1_36VarlenDynamicPersistentTileSchedulerILi128ELi64ELi256ELi256ELb1ELb1ELb0ELb0ELb1ELb1EEEEEEEEEvNT_6ParamsE,"ax",@progbits
	.align	128
.text._ZN7cutlass13device_kernelIN5flash19enable_sm80_to_sm89INS1_16FlashAttnFwdSm80INS1_25CollectiveMainloopFwdSm80ILi8ELi2ELb0EN4cute5tupleIJNS5_1CILi128EEENS7_ILi64EEENS7_ILi192EEEEEELi192ENS_6half_tEfNS_4arch4Sm80ELb0ELb0ELb1ELb1ELb0ELb0ELb1ELb1EEENS1_21CollectiveEpilogueFwdINS6_IJS8_SA_S9_EEENS6_IJNS7_ILi1EEESI_SI_EEESC_SE_Li256ELb1ELb1ELb1ELb0EEENS1_36VarlenDynamicPersistentTileSchedulerILi128ELi64ELi256ELi256ELb1ELb1ELb0ELb0ELb1ELb1EEEEEEEEEvNT_6ParamsE:
        .type           _ZN7cutlass13device_kernelIN5flash19enable_sm80_to_sm89INS1_16FlashAttnFwdSm80INS1_25CollectiveMainloopFwdSm80ILi8ELi2ELb0EN4cute5tupleIJNS5_1CILi128EEENS7_ILi64EEENS7_ILi192EEEEEELi192ENS_6half_tEfNS_4arch4Sm80ELb0ELb0ELb1ELb1ELb0ELb0ELb1ELb1EEENS1_21CollectiveEpilogueFwdINS6_IJS8_SA_S9_EEENS6_IJNS7_ILi1EEESI_SI_EEESC_SE_Li256ELb1ELb1ELb1ELb0EEENS1_36VarlenDynamicPersistentTileSchedulerILi128ELi64ELi256ELi256ELb1ELb1ELb0ELb0ELb1ELb1EEEEEEEEEvNT_6ParamsE,@function
        .size           _ZN7cutlass13device_kernelIN5flash19enable_sm80_to_sm89INS1_16FlashAttnFwdSm80INS1_25CollectiveMainloopFwdSm80ILi8ELi2ELb0EN4cute5tupleIJNS5_1CILi128EEENS7_ILi64EEENS7_ILi192EEEEEELi192ENS_6half_tEfNS_4arch4Sm80ELb0ELb0ELb1ELb1ELb0ELb0ELb1ELb1EEENS1_21CollectiveEpilogueFwdINS6_IJS8_SA_S9_EEENS6_IJNS7_ILi1EEESI_SI_EEESC_SE_Li256ELb1ELb1ELb1ELb0EEENS1_36VarlenDynamicPersistentTileSchedulerILi128ELi64ELi256ELi256ELb1ELb1ELb0ELb0ELb1ELb1EEEEEEEEEvNT_6ParamsE,(.L_x_28 - _ZN7cutlass13device_kernelIN5flash19enable_sm80_to_sm89INS1_16FlashAttnFwdSm80INS1_25CollectiveMainloopFwdSm80ILi8ELi2ELb0EN4cute5tupleIJNS5_1CILi128EEENS7_ILi64EEENS7_ILi192EEEEEELi192ENS_6half_tEfNS_4arch4Sm80ELb0ELb0ELb1ELb1ELb0ELb0ELb1ELb1EEENS1_21CollectiveEpilogueFwdINS6_IJS8_SA_S9_EEENS6_IJNS7_ILi1EEESI_SI_EEESC_SE_Li256ELb1ELb1ELb1ELb0EEENS1_36VarlenDynamicPersistentTileSchedulerILi128ELi64ELi256ELi256ELb1ELb1ELb0ELb0ELb1ELb1EEEEEEEEEvNT_6ParamsE)
        .other          _ZN7cutlass13device_kernelIN5flash19enable_sm80_to_sm89INS1_16FlashAttnFwdSm80INS1_25CollectiveMainloopFwdSm80ILi8ELi2ELb0EN4cute5tupleIJNS5_1CILi128EEENS7_ILi64EEENS7_ILi192EEEEEELi192ENS_6half_tEfNS_4arch4Sm80ELb0ELb0ELb1ELb1ELb0ELb0ELb1ELb1EEENS1_21CollectiveEpilogueFwdINS6_IJS8_SA_S9_EEENS6_IJNS7_ILi1EEESI_SI_EEESC_SE_Li256ELb1ELb1ELb1ELb0EEENS1_36VarlenDynamicPersistentTileSchedulerILi128ELi64ELi256ELi256ELb1ELb1ELb0ELb0ELb1ELb1EEEEEEEEEvNT_6ParamsE,@"STO_CUDA_ENTRY STV_DEFAULT"
_ZN7cutlass13device_kernelIN5flash19enable_sm80_to_sm89INS1_16FlashAttnFwdSm80INS1_25CollectiveMainloopFwdSm80ILi8ELi2ELb0EN4cute5tupleIJNS5_1CILi128EEENS7_ILi64EEENS7_ILi192EEEEEELi192ENS_6half_tEfNS_4arch4Sm80ELb0ELb0ELb1ELb1ELb0ELb0ELb1ELb1EEENS1_21CollectiveEpilogueFwdINS6_IJS8_SA_S9_EEENS6_IJNS7_ILi1EEESI_SI_EEESC_SE_Li256ELb1ELb1ELb1ELb0EEENS1_36VarlenDynamicPersistentTileSchedulerILi128ELi64ELi256ELi256ELb1ELb1ELb0ELb0ELb1ELb1EEEEEEEEEvNT_6ParamsE:
[----:B------:R-:W-:Y:S01]  /*0000*/  LDC R1, c[0x0][0x37c] ;  /* 0x0000df00ff017b82 */ /* 0x000fe20000000800 */
[----:B------:R-:W-:Y:S05]  /*0010*/  EXIT ;  /* 0x000000000000794d */ /* 0x000fea0003800000 */
.L_x_10:
        /* <DEDUP_REMOVED lines=14> */
.L_x_28:


//--------------------- .text._ZN7cutlass13device_kernelIN5flash19enable_sm80_to_sm89INS1_16FlashAttnFwdSm80INS1_25CollectiveMainloopFwdSm80ILi8ELi2ELb0EN4cute5tupleIJNS5_1CILi128EEENS7_ILi64EEENS7_ILi192EEEEEELi192ENS_6half_tEfNS_4arch4Sm80ELb0ELb0ELb1ELb1ELb0ELb1ELb1ELb1EEENS1_21CollectiveEpilogueFwdINS6_IJS8_SA_S9_EEENS6_IJNS7_ILi1EEESI_SI_EEESC_SE_Li256ELb1ELb1ELb1ELb0EEENS1_36VarlenDynamicPersistentTileSchedulerILi128ELi64ELi256ELi256ELb1ELb1ELb0ELb0ELb1ELb1EEEEEEEEEvNT_6ParamsE --------------------------
	.section	.text._ZN7cutlass13device_kernelIN5flash19enable_sm80_to_sm89INS1_16FlashAttnFwdSm80INS1_25CollectiveMainloopFwdSm80ILi8ELi2ELb0EN4cute5tupleIJNS5_1CILi128EEENS7_ILi64EEENS7_ILi192EEEEEELi192ENS_6half_tEfNS_4arch4Sm80ELb0ELb0ELb1ELb1ELb0ELb1ELb1ELb1EEENS1_21CollectiveEpilogueFwdINS6_IJS8_SA_S9_EEENS6_IJNS7_ILi1EEESI_SI_EEESC_SE_Li256ELb1ELb1ELb1ELb0EEENS1_36VarlenDynamicPersistentTileSchedulerILi128ELi64ELi256ELi256ELb1ELb1ELb0ELb0ELb1ELb1EEEEEEEEEvNT_6ParamsE,"ax",@progbits
	.align	128
.text._ZN7cutlass13device_kernelIN5flash19enable_sm80_to_sm89INS1_16FlashAttnFwdSm80INS1_25CollectiveMainloopFwdSm80ILi8ELi2ELb0EN4cute5tupleIJNS5_1CILi128EEENS7_ILi64EEENS7_ILi192EEEEEELi192ENS_6half_tEfNS_4arch4Sm80ELb0ELb0ELb1ELb1ELb0ELb1ELb1ELb1EEENS1_21CollectiveEpilogueFwdINS6_IJS8_SA_S9_EEENS6_IJNS7_ILi1EEESI_SI_EEESC_SE_Li256ELb1ELb1ELb1ELb0EEENS1_36VarlenDynamicPersistentTileSchedulerILi128ELi64ELi256ELi256ELb1ELb1ELb0ELb0ELb1ELb1EEEEEEEEEvNT_6ParamsE:
        .type           _ZN7cutlass13device_kernelIN5flash19enable_sm80_to_sm89INS1_16FlashAttnFwdSm80INS1_25CollectiveMainloopFwdSm80ILi8ELi2ELb0EN4cute5tupleIJNS5_1CILi128EEENS7_ILi64EEENS7_ILi192EEEEEELi192ENS_6half_tEfNS_4arch4Sm80ELb0ELb0ELb1ELb1ELb0ELb1ELb1ELb1EEENS1_21CollectiveEpilogueFwdINS6_IJS8_SA_S9_EEENS6_IJNS7_ILi1EEESI_SI_EEESC_SE_Li256ELb1ELb1ELb1ELb0EEENS1_36VarlenDynamicPersistentTileSchedulerILi128ELi64ELi256ELi256ELb1ELb1ELb0ELb0ELb1ELb1EEEEEEEEEvNT_6ParamsE,@function
        .size           _ZN7cutlass13device_kernelIN5flash19enable_sm80_to_sm89INS1_16FlashAttnFwdSm80INS1_25CollectiveMainloopFwdSm80ILi8ELi2ELb0EN4cute5tupleIJNS5_1CILi128EEENS7_ILi64EEENS7_ILi192EEEEEELi192ENS_6half_tEfNS_4arch4Sm80ELb0ELb0ELb1ELb1ELb0ELb1ELb1ELb1EEENS1_21CollectiveEpilogueFwdINS6_IJS8_SA_S9_EEENS6_IJNS7_ILi1EEESI_SI_EEESC_SE_Li256ELb1ELb1ELb1ELb0EEENS1_36VarlenDynamicPersistentTileSchedulerILi128ELi64ELi256ELi256ELb1ELb1ELb0ELb0ELb1ELb1EEEEEEEEEvNT_6ParamsE,(.L_x_29 - _ZN7cutlass13device_kernelIN5flash19enable_sm80_to_sm89INS1_16FlashAttnFwdSm80INS1_25CollectiveMainloopFwdSm80ILi8ELi2ELb0EN4cute5tupleIJNS5_1CILi128EEENS7_ILi64EEENS7_ILi192EEEEEELi192ENS_6half_tEfNS_4arch4Sm80ELb0ELb0ELb1ELb1ELb0ELb1ELb1ELb1EEENS1_21CollectiveEpilogueFwdINS6_IJS8_SA_S9_EEENS6_IJNS7_ILi1EEESI_SI_EEESC_SE_Li256ELb1ELb1ELb1ELb0EEENS1_36VarlenDynamicPersistentTileSchedulerILi128ELi64ELi256ELi256ELb1ELb1ELb0ELb0ELb1ELb1EEEEEEEEEvNT_6ParamsE)
        .other          _ZN7cutlass13device_kernelIN5flash19enable_sm80_to_sm89INS1_16FlashAttnFwdSm80INS1_25CollectiveMainloopFwdSm80ILi8ELi2ELb0EN4cute5tupleIJNS5_1CILi128EEENS7_ILi64EEENS7_ILi192EEEEEELi192ENS_6half_tEfNS_4arch4Sm80ELb0ELb0ELb1ELb1ELb0ELb1ELb1ELb1EEENS1_21CollectiveEpilogueFwdINS6_IJS8_SA_S9_EEENS6_IJNS7_ILi1EEESI_SI_EEESC_SE_Li256ELb1ELb1ELb1ELb0EEENS1_36VarlenDynamicPersistentTileSchedulerILi128ELi64ELi256ELi256ELb1ELb1ELb0ELb0ELb1ELb1EEEEEEEEEvNT_6ParamsE,@"STO_CUDA_ENTRY STV_DEFAULT"
_ZN7cutlass13device_kernelIN5flash19enable_sm80_to_sm89INS1_16FlashAttnFwdSm80INS1_25CollectiveMainloopFwdSm80ILi8ELi2ELb0EN4cute5tupleIJNS5_1CILi128EEENS7_ILi64EEENS7_ILi192EEEEEELi192ENS_6half_tEfNS_4arch4Sm80ELb0ELb0ELb1ELb1ELb0ELb1ELb1ELb1EEENS1_21CollectiveEpilogueFwdINS6_IJS8_SA_S9_EEENS6_IJNS7_ILi1EEESI_SI_EEESC_SE_Li256ELb1ELb1ELb1ELb0EEENS1_36VarlenDynamicPersistentTileSchedulerILi128ELi64ELi256ELi256ELb1ELb1ELb0ELb0ELb1ELb1EEEEEEEEEvNT_6ParamsE:
[----:B------:R-:W-:Y:S01]  /*0000*/  LDC R1, c[0x0][0x37c] ;  /* 0x0000df00ff017b82 */ /* 0x000fe20000000800 */
[----:B------:R-:W-:Y:S05]  /*0010*/  EXIT ;  /* 0x000000000000794d */ /* 0x000fea0003800000 */
.L_x_11:
        /* <DEDUP_REMOVED lines=14> */
.L_x_29:


//--------------------- .text._ZN7cutlass13device_kernelIN5flash19enable_sm80_to_sm89INS1_16FlashAttnFwdSm80INS1_25CollectiveMainloopFwdSm80ILi8ELi2ELb0EN4cute5tupleIJNS5_1CILi128EEENS7_ILi64EEENS7_ILi192EEEEEELi192ENS_6half_tEfNS_4arch4Sm80ELb0ELb1ELb1ELb0ELb0ELb0ELb1ELb1EEENS1_21CollectiveEpilogueFwdINS6_IJS8_SA_S9_EEENS6_IJNS7_ILi1EEESI_SI_EEESC_SE_Li256ELb0ELb1ELb1ELb0EEENS1_19SingleTileSchedulerILb0ELb1ELb1ELi128EEEEEEEEEvNT_6ParamsE --------------------------
	.section	.text._ZN7cutlass13device_kernelIN5flash19enable_sm80_to_sm89INS1_16FlashAttnFwdSm80INS1_25CollectiveMainloopFwdSm80ILi8ELi2ELb0EN4cute5tupleIJNS5_1CILi128EEENS7_ILi64EEENS7_ILi192EEEEEELi192ENS_6half_tEfNS_4arch4Sm80ELb0ELb1ELb1ELb0ELb0ELb0ELb1ELb1EEENS1_21CollectiveEpilogueFwdINS6_IJS8_SA_S9_EEENS6_IJNS7_ILi1EEESI_SI_EEESC_SE_Li256ELb0ELb1ELb1ELb0EEENS1_19SingleTileSchedulerILb0ELb1ELb1ELi128EEEEEEEEEvNT_6ParamsE,"ax",@progbits
	.align	128
.text._ZN7cutlass13device_kernelIN5flash19enable_sm80_to_sm89INS1_16FlashAttnFwdSm80INS1_25CollectiveMainloopFwdSm80ILi8ELi2ELb0EN4cute5tupleIJNS5_1CILi128EEENS7_ILi64EEENS7_ILi192EEEEEELi192ENS_6half_tEfNS_4arch4Sm80ELb0ELb1ELb1ELb0ELb0ELb0ELb1ELb1EEENS1_21CollectiveEpilogueFwdINS6_IJS8_SA_S9_EEENS6_IJNS7_ILi1EEESI_SI_EEESC_SE_Li256ELb0ELb1ELb1ELb0EEENS1_19SingleTileSchedulerILb0ELb1ELb1ELi128EEEEEEEEEvNT_6ParamsE:
        .type           _ZN7cutlass13device_kernelIN5flash19enable_sm80_to_sm89INS1_16FlashAttnFwdSm80INS1_25CollectiveMainloopFwdSm80ILi8ELi2ELb0EN4cute5tupleIJNS5_1CILi128EEENS7_ILi64EEENS7_ILi192EEEEEELi192ENS_6half_tEfNS_4arch4Sm80ELb0ELb1ELb1ELb0ELb0ELb0ELb1ELb1EEENS1_21CollectiveEpilogueFwdINS6_IJS8_SA_S9_EEENS6_IJNS7_ILi1EEESI_SI_EEESC_SE_Li256ELb0ELb1ELb1ELb0EEENS1_19SingleTileSchedulerILb0ELb1ELb1ELi128EEEEEEEEEvNT_6ParamsE,@function
        .size           _ZN7cutlass13device_kernelIN5flash19enable_sm80_to_sm89INS1_16FlashAttnFwdSm80INS1_25CollectiveMainloopFwdSm80ILi8ELi2ELb0EN4cute5tupleIJNS5_1CILi128EEENS7_ILi64EEENS7_ILi192EEEEEELi192ENS_6half_tEfNS_4arch4Sm80ELb0ELb1ELb1ELb0ELb0ELb0ELb1ELb1EEENS1_21CollectiveEpilogueFwdINS6_IJS8_SA_S9_EEENS6_IJNS7_ILi1EEESI_SI_EEESC_SE_Li256ELb0ELb1ELb1ELb0EEENS1_19SingleTileSchedulerILb0ELb1ELb1ELi128EEEEEEEEEvNT_6ParamsE,(.L_x_30 - _ZN7cutlass13device_kernelIN5flash19enable_sm80_to_sm89INS1_16FlashAttnFwdSm80INS1_25CollectiveMainloopFwdSm80ILi8ELi2ELb0EN4cute5tupleIJNS5_1CILi128EEENS7_ILi64EEENS7_ILi192EEEEEELi192ENS_6half_tEfNS_4arch4Sm80ELb0ELb1ELb1ELb0ELb0ELb0ELb1ELb1EEENS1_21CollectiveEpilogueFwdINS6_IJS8_SA_S9_EEENS6_IJNS7_ILi1EEESI_SI_EEESC_SE_Li256ELb0ELb1ELb1ELb0EEENS1_19SingleTileSchedulerILb0ELb1ELb1ELi128EEEEEEEEEvNT_6ParamsE)
        .other          _ZN7cutlass13device_kernelIN5flash19enable_sm80_to_sm89INS1_16FlashAttnFwdSm80INS1_25CollectiveMainloopFwdSm80ILi8ELi2ELb0EN4cute5tupleIJNS5_1CILi128EEENS7_ILi64EEENS7_ILi192EEEEEELi192ENS_6half_tEfNS_4arch4Sm80ELb0ELb1ELb1ELb0ELb0ELb0ELb1ELb1EEENS1_21CollectiveEpilogueFwdINS6_IJS8_SA_S9_EEENS6_IJNS7_ILi1EEESI_SI_EEESC_SE_Li256ELb0ELb1ELb1ELb0EEENS1_19SingleTileSchedulerILb0ELb1ELb1ELi128EEEEEEEEEvNT_6ParamsE,@"STO_CUDA_ENTRY STV_DEFAULT"
_ZN7cutlass13device_kernelIN5flash19enable_sm80_to_sm89INS1_16FlashAttnFwdSm80INS1_25CollectiveMainloopFwdSm80ILi8ELi2ELb0EN4cute5tupleIJNS5_1CILi128EEENS7_ILi64EEENS7_ILi192EEEEEELi192ENS_6half_tEfNS_4arch4Sm80ELb0ELb1ELb1ELb0ELb0ELb0ELb1ELb1EEENS1_21CollectiveEpilogueFwdINS6_IJS8_SA_S9_EEENS6_IJNS7_ILi1EEESI_SI_EEESC_SE_Li256ELb0ELb1ELb1ELb0EEENS1_19SingleTileSchedulerILb0ELb1ELb1ELi128EEEEEEEEEvNT_6ParamsE:
[----:B------:R-:W-:Y:S01]  /*0000*/  LDC R1, c[0x0][0x37c] ;  /* 0x0000df00ff017b82 */ /* 0x000fe20000000800 */
[----:B------:R-:W-:Y:S05]  /*0010*/  EXIT ;  /* 0x000000000000794d */ /* 0x000fea0003800000 */
.L_x_12:
        /* <DEDUP_REMOVED lines=14> */
.L_x_30:


//--------------------- .text._ZN7cutlass13device_kernelIN5flash19enable_sm80_to_sm89INS1_16FlashAttnFwdSm80INS1_25CollectiveMainloopFwdSm80ILi8ELi2ELb0EN4cute5tupleIJNS5_1CILi128EEENS7_ILi64EEENS7_ILi192EEEEEELi192ENS_6half_tEfNS_4arch4Sm80ELb0ELb1ELb1ELb1ELb0ELb0ELb1ELb1EEENS1_21CollectiveEpilogueFwdINS6_IJS8_SA_S9_EEENS6_IJNS7_ILi1EEESI_SI_EEESC_SE_Li256ELb1ELb1ELb1ELb0EEENS1_36VarlenDynamicPersistentTileSchedulerILi128ELi64ELi256ELi256ELb1ELb1ELb0ELb1ELb0ELb1EEEEEEEEEvNT_6ParamsE --------------------------
	.section	.text._ZN7cutlass13device_kernelIN5flash19enable_sm80_to_sm89INS1_16FlashAttnFwdSm80INS1_25CollectiveMainloopFwdSm80ILi8ELi2ELb0EN4cute5tupleIJNS5_1CILi128EEENS7_ILi64EEENS7_ILi192EEEEEELi192ENS_6half_tEfNS_4arch4Sm80ELb0ELb1ELb1ELb1ELb0ELb0ELb1ELb1EEENS1_21CollectiveEpilogueFwdINS6_IJS8_SA_S9_EEENS6_IJNS7_ILi1EEESI_SI_EEESC_SE_Li256ELb1ELb1ELb1ELb0EEENS1_36VarlenDynamicPersistentTileSchedulerILi128ELi64ELi256ELi256ELb1ELb1ELb0ELb1ELb0ELb1EEEEEEEEEvNT_6ParamsE,"ax",@progbits
	.align	128
.text._ZN7cutlass13device_kernelIN5flash19enable_sm80_to_sm89INS1_16FlashAttnFwdSm80INS1_25CollectiveMainloopFwdSm80ILi8ELi2ELb0EN4cute5tupleIJNS5_1CILi128EEENS7_ILi64EEENS7_ILi192EEEEEELi192ENS_6half_tEfNS_4arch4Sm80ELb0ELb1ELb1ELb1ELb0ELb0ELb1ELb1EEENS1_21CollectiveEpilogueFwdINS6_IJS8_SA_S9_EEENS6_IJNS7_ILi1EEESI_SI_EEESC_SE_Li256ELb1ELb1ELb1ELb0EEENS1_36VarlenDynamicPersistentTileSchedulerILi128ELi64ELi256ELi256ELb1ELb1ELb0ELb1ELb0ELb1EEEEEEEEEvNT_6ParamsE:
        .type           _ZN7cutlass13device_kernelIN5flash19enable_sm80_to_sm89INS1_16FlashAttnFwdSm80INS1_25CollectiveMainloopFwdSm80ILi8ELi2ELb0EN4cute5tupleIJNS5_1CILi128EEENS7_ILi64EEENS7_ILi192EEEEEELi192ENS_6half_tEfNS_4arch4Sm80ELb0ELb1ELb1ELb1ELb0ELb0ELb1ELb1EEENS1_21CollectiveEpilogueFwdINS6_IJS8_SA_S9_EEENS6_IJNS7_ILi1EEESI_SI_EEESC_SE_Li256ELb1ELb1ELb1ELb0EEENS1_36VarlenDynamicPersistentTileSchedulerILi128ELi64ELi256ELi256ELb1ELb1ELb0ELb1ELb0ELb1EEEEEEEEEvNT_6ParamsE,@function
        .size           _ZN7cutlass13device_kernelIN5flash19enable_sm80_to_sm89INS1_16FlashAttnFwdSm80INS1_25CollectiveMainloopFwdSm80ILi8ELi2ELb0EN4cute5tupleIJNS5_1CILi128EEENS7_ILi64EEENS7_ILi192EEEEEELi192ENS_6half_tEfNS_4arch4Sm80ELb0ELb1ELb1ELb1ELb0ELb0ELb1ELb1EEENS1_21CollectiveEpilogueFwdINS6_IJS8_SA_S9_EEENS6_IJNS7_ILi1EEESI_SI_EEESC_SE_Li256ELb1ELb1ELb1ELb0EEENS1_36VarlenDynamicPersistentTileSchedulerILi128ELi64ELi256ELi256ELb1ELb1ELb0ELb1ELb0ELb1EEEEEEEEEvNT_6ParamsE,(.L_x_31 - _ZN7cutlass13device_kernelIN5flash19enable_sm80_to_sm89INS1_16FlashAttnFwdSm80INS1_25CollectiveMainloopFwdSm80ILi8ELi2ELb0EN4cute5tupleIJNS5_1CILi128EEENS7_ILi64EEENS7_ILi192EEEEEELi192ENS_6half_tEfNS_4arch4Sm80ELb0ELb1ELb1ELb1ELb0ELb0ELb1ELb1EEENS1_21CollectiveEpilogueFwdINS6_IJS8_SA_S9_EEENS6_IJNS7_ILi1EEESI_SI_EEESC_SE_Li256ELb1ELb1ELb1ELb0EEENS1_36VarlenDynamicPersistentTileSchedulerILi128ELi64ELi256ELi256ELb1ELb1ELb0ELb1ELb0ELb1EEEEEEEEEvNT_6ParamsE)
        .other          _ZN7cutlass13device_kernelIN5flash19enable_sm80_to_sm89INS1_16FlashAttnFwdSm80INS1_25CollectiveMainloopFwdSm80ILi8ELi2ELb0EN4cute5tupleIJNS5_1CILi128EEENS7_ILi64EEENS7_ILi192EEEEEELi192ENS_6half_tEfNS_4arch4Sm80ELb0ELb1ELb1ELb1ELb0ELb0ELb1ELb1EEENS1_21CollectiveEpilogueFwdINS6_IJS8_SA_S9_EEENS6_IJNS7_ILi1EEESI_SI_EEESC_SE_Li256ELb1ELb1ELb1ELb0EEENS1_36VarlenDynamicPersistentTileSchedulerILi128ELi64ELi256ELi256ELb1ELb1ELb0ELb1ELb0ELb1EEEEEEEEEvNT_6ParamsE,@"STO_CUDA_ENTRY STV_DEFAULT"
_ZN7cutlass13device_kernelIN5flash19enable_sm80_to_sm89INS1_16FlashAttnFwdSm80INS1_25CollectiveMainloopFwdSm80ILi8ELi2ELb0EN4cute5tupleIJNS5_1CILi128EEENS7_ILi64EEENS7_ILi192EEEEEELi192ENS_6half_tEfNS_4arch4Sm80ELb0ELb1ELb1ELb1ELb0ELb0ELb1ELb1EEENS1_21CollectiveEpilogueFwdINS6_IJS8_SA_S9_EEENS6_IJNS7_ILi1EEESI_SI_EEESC_SE_Li256ELb1ELb1ELb1ELb0EEENS1_36VarlenDynamicPersistentTileSchedulerILi128ELi64ELi256ELi256ELb1ELb1ELb0ELb1ELb0ELb1EEEEEEEEEvNT_6ParamsE:
[----:B------:R-:W-:Y:S01]  /*0000*/  LDC R1, c[0x0][0x37c] ;  /* 0x0000df00ff017b82 */ /* 0x000fe20000000800 */
[----:B------:R-:W-:Y:S05]  /*0010*/  EXIT ;  /* 0x000000000000794d */ /* 0x000fea0003800000 */
.L_x_13:
        /* <DEDUP_REMOVED lines=14> */
.L_x_31:


//--------------------- .text._ZN7cutlass13device_kernelIN5flash19enable_sm80_to_sm89INS1_16FlashAttnFwdSm80INS1_25CollectiveMainloopFwdSm80ILi8ELi2ELb0EN4cute5tupleIJNS5_1CILi128EEENS7_ILi64EEENS7_ILi192EEEEEELi192ENS_6half_tEfNS_4arch4Sm80ELb0ELb1ELb1ELb1ELb0ELb1ELb1ELb1EEENS1_21CollectiveEpilogueFwdINS6_IJS8_SA_S9_EEENS6_IJNS7_ILi1EEESI_SI_EEESC_SE_Li256ELb1ELb1ELb1ELb0EEENS1_36VarlenDynamicPersistentTileSchedulerILi128ELi64ELi256ELi256ELb1ELb1ELb0ELb1ELb0ELb1EEEEEEEEEvNT_6ParamsE --------------------------
	.section	.text._ZN7cutlass13device_kernelIN5flash19enable_sm80_to_sm89INS1_16FlashAttnFwdSm80INS1_25CollectiveMainloopFwdSm80ILi8ELi2ELb0EN4cute5tupleIJNS5_1CILi128EEENS7_ILi64EEENS7_ILi192EEEEEELi192ENS_6half_tEfNS_4arch4Sm80ELb0ELb1ELb1ELb1ELb0ELb1ELb1ELb1EEENS1_21CollectiveEpilogueFwdINS6_IJS8_SA_S9_EEENS6_IJNS7_ILi1EEESI_SI_EEESC_SE_Li256ELb1ELb1ELb1ELb0EEENS1_36VarlenDynamicPersistentTileSchedulerILi128ELi64ELi256ELi256ELb1ELb1ELb0ELb1ELb0ELb1EEEEEEEEEvNT_6ParamsE,"ax",@progbits
	.align	128
.text._ZN7cutlass13device_kernelIN5flash19enable_sm80_to_sm89INS1_16FlashAttnFwdSm80INS1_25CollectiveMainloopFwdSm80ILi8ELi2ELb0EN4cute5tupleIJNS5_1CILi128EEENS7_ILi64EEENS7_ILi192EEEEEELi192ENS_6half_tEfNS_4arch4Sm80ELb0ELb1ELb1ELb1ELb0ELb1ELb1ELb1EEENS1_21CollectiveEpilogueFwdINS6_IJS8_SA_S9_EEENS6_IJNS7_ILi1EEESI_SI_EEESC_SE_Li256ELb1ELb1ELb1ELb0EEENS1_36VarlenDynamicPersistentTileSchedulerILi128ELi64ELi256ELi256ELb1ELb1ELb0ELb1ELb0ELb1EEEEEEEEEvNT_6ParamsE:
        .type           _ZN7cutlass13device_kernelIN5flash19enable_sm80_to_sm89INS1_16FlashAttnFwdSm80INS1_25CollectiveMainloopFwdSm80ILi8ELi2ELb0EN4cute5tupleIJNS5_1CILi128EEENS7_ILi64EEENS7_ILi192EEEEEELi192ENS_6half_tEfNS_4arch4Sm80ELb0ELb1ELb1ELb1ELb0ELb1ELb1ELb1EEENS1_21CollectiveEpilogueFwdINS6_IJS8_SA_S9_EEENS6_IJNS7_ILi1EEESI_SI_EEESC_SE_Li256ELb1ELb1ELb1ELb0EEENS1_36VarlenDynamicPersistentTileSchedulerILi128ELi64ELi256ELi256ELb1ELb1ELb0ELb1ELb0ELb1EEEEEEEEEvNT_6ParamsE,@function
        .size           _ZN7cutlass13device_kernelIN5flash19enable_sm80_to_sm89INS1_16FlashAttnFwdSm80INS1_25CollectiveMainloopFwdSm80ILi8ELi2ELb0EN4cute5tupleIJNS5_1CILi128EEENS7_ILi64EEENS7_ILi192EEEEEELi192ENS_6half_tEfNS_4arch4Sm80ELb0ELb1ELb1ELb1ELb0ELb1ELb1ELb1EEENS1_21CollectiveEpilogueFwdINS6_IJS8_SA_S9_EEENS6_IJNS7_ILi1EEESI_SI_EEESC_SE_Li256ELb1ELb1ELb1ELb0EEENS1_36VarlenDynamicPersistentTileSchedulerILi128ELi64ELi256ELi256ELb1ELb1ELb0ELb1ELb0ELb1EEEEEEEEEvNT_6ParamsE,(.L_x_32 - _ZN7cutlass13device_kernelIN5flash19enable_sm80_to_sm89INS1_16FlashAttnFwdSm80INS1_25CollectiveMainloopFwdSm80ILi8ELi2ELb0EN4cute5tupleIJNS5_1CILi128EEENS7_ILi64EEENS7_ILi192EEEEEELi192ENS_6half_tEfNS_4arch4Sm80ELb0ELb1ELb1ELb1ELb0ELb1ELb1ELb1EEENS1_21CollectiveEpilogueFwdINS6_IJS8_SA_S9_EEENS6_IJNS7_ILi1EEESI_SI_EEESC_SE_Li256ELb1ELb1ELb1ELb0EEENS1_36VarlenDynamicPersistentTileSchedulerILi128ELi64ELi256ELi256ELb1ELb1ELb0ELb1ELb0ELb1EEEEEEEEEvNT_6ParamsE)
        .other          _ZN7cutlass13device_kernelIN5flash19enable_sm80_to_sm89INS1_16FlashAttnFwdSm80INS1_25CollectiveMainloopFwdSm80ILi8ELi2ELb0EN4cute5tupleIJNS5_1CILi128EEENS7_ILi64EEENS7_ILi192EEEEEELi192ENS_6half_tEfNS_4arch4Sm80ELb0ELb1ELb1ELb1ELb0ELb1ELb1ELb1EEENS1_21CollectiveEpilogueFwdINS6_IJS8_SA_S9_EEENS6_IJNS7_ILi1EEESI_SI_EEESC_SE_Li256ELb1ELb1ELb1ELb0EEENS1_36VarlenDynamicPersistentTileSchedulerILi128ELi64ELi256ELi256ELb1ELb1ELb0ELb1ELb0ELb1EEEEEEEEEvNT_6ParamsE,@"STO_CUDA_ENTRY STV_DEFAULT"
_ZN7cutlass13device_kernelIN5flash19enable_sm80_to_sm89INS1_16FlashAttnFwdSm80INS1_25CollectiveMainloopFwdSm80ILi8ELi2ELb0EN4cute5tupleIJNS5_1CILi128EEENS7_ILi64EEENS7_ILi192EEEEEELi192ENS_6half_tEfNS_4arch4Sm80ELb0ELb1ELb1ELb1ELb0ELb1ELb1ELb1EEENS1_21CollectiveEpilogueFwdINS6_IJS8_SA_S9_EEENS6_IJNS7_ILi1EEESI_SI_EEESC_SE_Li256ELb1ELb1ELb1ELb0EEENS1_36VarlenDynamicPersistentTileSchedulerILi128ELi64ELi256ELi256ELb1ELb1ELb0ELb1ELb0ELb1EEEEEEEEEvNT_6ParamsE:
[----:B------:R-:W-:Y:S01]  /*0000*/  LDC R1, c[0x0][0x37c] ;  /* 0x0000df00ff017b82 */ /* 0x000fe20000000800 */
[----:B------:R-:W-:Y:S05]  /*0010*/  EXIT ;  /* 0x000000000000794d */ /* 0x000fea0003800000 */
.L_x_14:
        /* <DEDUP_REMOVED lines=14> */
.L_x_32:


//--------------------- .text._ZN7cutlass13device_kernelIN5flash19enable_sm80_to_sm89INS1_16FlashAttnFwdSm80INS1_25CollectiveMainloopFwdSm80ILi8ELi2ELb1EN4cute5tupleIJNS5_1CILi128EEENS7_ILi96EEENS7_ILi192EEEEEELi192ENS_6half_tEfNS_4arch4Sm80ELb1ELb0ELb1ELb0ELb0ELb0ELb1ELb1EEENS1_21CollectiveEpilogueFwdINS6_IJS8_SA_S9_EEENS6_IJNS7_ILi1EEESI_SI_EEESC_SE_Li256ELb0ELb1ELb1ELb0EEENS1_30DynamicPersistentTileSchedulerILi256ELi256ELb1ELb1ELb0EEEEEEEEEvNT_6ParamsE --------------------------
	.section	.text._ZN7cutlass13device_kernelIN5flash19enable_sm80_to_sm89INS1_16FlashAttnFwdSm80INS1_25CollectiveMainloopFwdSm80ILi8ELi2ELb1EN4cute5tupleIJNS5_1CILi128EEENS7_ILi96EEENS7_ILi192EEEEEELi192ENS_6half_tEfNS_4arch4Sm80ELb1ELb0ELb1ELb0ELb0ELb0ELb1ELb1EEENS1_21CollectiveEpilogueFwdINS6_IJS8_SA_S9_EEENS6_IJNS7_ILi1EEESI_SI_EEESC_SE_Li256ELb0ELb1ELb1ELb0EEENS1_30DynamicPersistentTileSchedulerILi256ELi256ELb1ELb1ELb0EEEEEEEEEvNT_6ParamsE,"ax",@progbits
	.align	128
.text._ZN7cutlass13device_kernelIN5flash19enable_sm80_to_sm89INS1_16FlashAttnFwdSm80INS1_25CollectiveMainloopFwdSm80ILi8ELi2ELb1EN4cute5tupleIJNS5_1CILi128EEENS7_ILi96EEENS7_ILi192EEEEEELi192ENS_6half_tEfNS_4arch4Sm80ELb1ELb0ELb1ELb0ELb0ELb0ELb1ELb1EEENS1_21CollectiveEpilogueFwdINS6_IJS8_SA_S9_EEENS6_IJNS7_ILi1EEESI_SI_EEESC_SE_Li256ELb0ELb1ELb1ELb0EEENS1_30DynamicPersistentTileSchedulerILi256ELi256ELb1ELb1ELb0EEEEEEEEEvNT_6ParamsE:
        .type           _ZN7cutlass13device_kernelIN5flash19enable_sm80_to_sm89INS1_16FlashAttnFwdSm80INS1_25CollectiveMainloopFwdSm80ILi8ELi2ELb1EN4cute5tupleIJNS5_1CILi128EEENS7_ILi96EEENS7_ILi192EEEEEELi192ENS_6half_tEfNS_4arch4Sm80ELb1ELb0ELb1ELb0ELb0ELb0ELb1ELb1EEENS1_21CollectiveEpilogueFwdINS6_IJS8_SA_S9_EEENS6_IJNS7_ILi1EEESI_SI_EEESC_SE_Li256ELb0ELb1ELb1ELb0EEENS1_30DynamicPersistentTileSchedulerILi256ELi256ELb1ELb1ELb0EEEEEEEEEvNT_6ParamsE,@function
        .size           _ZN7cutlass13device_kernelIN5flash19enable_sm80_to_sm89INS1_16FlashAttnFwdSm80INS1_25CollectiveMainloopFwdSm80ILi8ELi2ELb1EN4cute5tupleIJNS5_1CILi128EEENS7_ILi96EEENS7_ILi192EEEEEELi192ENS_6half_tEfNS_4arch4Sm80ELb1ELb0ELb1ELb0ELb0ELb0ELb1ELb1EEENS1_21CollectiveEpilogueFwdINS6_IJS8_SA_S9_EEENS6_IJNS7_ILi1EEESI_SI_EEESC_SE_Li256ELb0ELb1ELb1ELb0EEENS1_30DynamicPersistentTileSchedulerILi256ELi256ELb1ELb1ELb0EEEEEEEEEvNT_6ParamsE,(.L_x_33 - _ZN7cutlass13device_kernelIN5flash19enable_sm80_to_sm89INS1_16FlashAttnFwdSm80INS1_25CollectiveMainloopFwdSm80ILi8ELi2ELb1EN4cute5tupleIJNS5_1CILi128EEENS7_ILi96EEENS7_ILi192EEEEEELi192ENS_6half_tEfNS_4arch4Sm80ELb1ELb0ELb1ELb0ELb0ELb0ELb1ELb1EEENS1_21CollectiveEpilogueFwdINS6_IJS8_SA_S9_EEENS6_IJNS7_ILi1EEESI_SI_EEESC_SE_Li256ELb0ELb1ELb1ELb0EEENS1_30DynamicPersistentTileSchedulerILi256ELi256ELb1ELb1ELb0EEEEEEEEEvNT_6ParamsE)
        .other          _ZN7cutlass13device_kernelIN5flash19enable_sm80_to_sm89INS1_16FlashAttnFwdSm80INS1_25CollectiveMainloopFwdSm80ILi8ELi2ELb1EN4cute5tupleIJNS5_1CILi128EEENS7_ILi96EEENS7_ILi192EEEEEELi192ENS_6half_tEfNS_4arch4Sm80ELb1ELb0ELb1ELb0ELb0ELb0ELb1ELb1EEENS1_21CollectiveEpilogueFwdINS6_IJS8_SA_S9_EEENS6_IJNS7_ILi1EEESI_SI_EEESC_SE_Li256ELb0ELb1ELb1ELb0EEENS1_30DynamicPersistentTileSchedulerILi256ELi256ELb1ELb1ELb0EEEEEEEEEvNT_6ParamsE,@"STO_CUDA_ENTRY STV_DEFAULT"
_ZN7cutlass13device_kernelIN5flash19enable_sm80_to_sm89INS1_16FlashAttnFwdSm80INS1_25CollectiveMainloopFwdSm80ILi8ELi2ELb1EN4cute5tupleIJNS5_1CILi128EEENS7_ILi96EEENS7_ILi192EEEEEELi192ENS_6half_tEfNS_4arch4Sm80ELb1ELb0ELb1ELb0ELb0ELb0ELb1ELb1EEENS1_21CollectiveEpilogueFwdINS6_IJS8_SA_S9_EEENS6_IJNS7_ILi1EEESI_SI_EEESC_SE_Li256ELb0ELb1ELb1ELb0EEENS1_30DynamicPersistentTileSchedulerILi256ELi256ELb1ELb1ELb0EEEEEEEEEvNT_6ParamsE:
[----:B------:R-:W-:Y:S01]  /*0000*/  LDC R1, c[0x0][0x37c] ;  /* 0x0000df00ff017b82 */ /* 0x000fe20000000800 */
[----:B------:R-:W-:Y:S05]  /*0010*/  EXIT ;  /* 0x000000000000794d */ /* 0x000fea0003800000 */
.L_x_15:
        /* <DEDUP_REMOVED lines=14> */
.L_x_33:


//--------------------- .text._ZN7cutlass13device_kernelIN5flash19enable_sm80_to_sm89INS1_16FlashAttnFwdSm80INS1_25CollectiveMainloopFwdSm80ILi8ELi2ELb0EN4cute5tupleIJNS5_1CILi128EEENS7_ILi64EEENS7_ILi192EEEEEELi192ENS_6half_tEfNS_4arch4Sm80ELb1ELb0ELb1ELb1ELb0ELb0ELb1ELb1EEENS1_21CollectiveEpilogueFwdINS6_IJS8_SA_S9_EEENS6_IJNS7_ILi1EEESI_SI_EEESC_SE_Li256ELb1ELb1ELb1ELb0EEENS1_36VarlenDynamicPersistentTileSchedulerILi128ELi64ELi256ELi256ELb1ELb1ELb0ELb1ELb1ELb1EEEEEEEEEvNT_6ParamsE --------------------------
	.section	.text._ZN7cutlass13device_kernelIN5flash19enable_sm80_to_sm89INS1_16FlashAttnFwdSm80INS1_25CollectiveMainloopFwdSm80ILi8ELi2ELb0EN4cute5tupleIJNS5_1CILi128EEENS7_ILi64EEENS7_ILi192EEEEEELi192ENS_6half_tEfNS_4arch4Sm80ELb1ELb0ELb1ELb1ELb0ELb0ELb1ELb1EEENS1_21CollectiveEpilogueFwdINS6_IJS8_SA_S9_EEENS6_IJNS7_ILi1EEESI_SI_EEESC_SE_Li256ELb1ELb1ELb1ELb0EEENS1_36VarlenDynamicPersistentTileSchedulerILi128ELi64ELi256ELi256ELb1ELb1ELb0ELb1ELb1ELb1EEEEEEEEEvNT_6ParamsE,"ax",@progbits
	.align	128
.text._ZN7cutlass13device_kernelIN5flash19enable_sm80_to_sm89INS1_16FlashAttnFwdSm80INS1_25CollectiveMainloopFwdSm80ILi8ELi2ELb0EN4cute5tupleIJNS5_1CILi128EEENS7_ILi64EEENS7_ILi192EEEEEELi192ENS_6half_tEfNS_4arch4Sm80ELb1ELb0ELb1ELb1ELb0ELb0ELb1ELb1EEENS1_21CollectiveEpilogueFwdINS6_IJS8_SA_S9_EEENS6_IJNS7_ILi1EEESI_SI_EEESC_SE_Li256ELb1ELb1ELb1ELb0EEENS1_36VarlenDynamicPersistentTileSchedulerILi128ELi64ELi256ELi256ELb1ELb1ELb0ELb1ELb1ELb1EEEEEEEEEvNT_6ParamsE:
        .type           _ZN7cutlass13device_kernelIN5flash19enable_sm80_to_sm89INS1_16FlashAttnFwdSm80INS1_25CollectiveMainloopFwdSm80ILi8ELi2ELb0EN4cute5tupleIJNS5_1CILi128EEENS7_ILi64EEENS7_ILi192EEEEEELi192ENS_6half_tEfNS_4arch4Sm80ELb1ELb0ELb1ELb1ELb0ELb0ELb1ELb1EEENS1_21CollectiveEpilogueFwdINS6_IJS8_SA_S9_EEENS6_IJNS7_ILi1EEESI_SI_EEESC_SE_Li256ELb1ELb1ELb1ELb0EEENS1_36VarlenDynamicPersistentTileSchedulerILi128ELi64ELi256ELi256ELb1ELb1ELb0ELb1ELb1ELb1EEEEEEEEEvNT_6ParamsE,@function
        .size           _ZN7cutlass13device_kernelIN5flash19enable_sm80_to_sm89INS1_16FlashAttnFwdSm80INS1_25CollectiveMainloopFwdSm80ILi8ELi2ELb0EN4cute5tupleIJNS5_1CILi128EEENS7_ILi64EEENS7_ILi192EEEEEELi192ENS_6half_tEfNS_4arch4Sm80ELb1ELb0ELb1ELb1ELb0ELb0ELb1ELb1EEENS1_21CollectiveEpilogueFwdINS6_IJS8_SA_S9_EEENS6_IJNS7_ILi1EEESI_SI_EEESC_SE_Li256ELb1ELb1ELb1ELb0EEENS1_36VarlenDynamicPersistentTileSchedulerILi128ELi64ELi256ELi256ELb1ELb1ELb0ELb1ELb1ELb1EEEEEEEEEvNT_6ParamsE,(.L_x_34 - _ZN7cutlass13device_kernelIN5flash19enable_sm80_to_sm89INS1_16FlashAttnFwdSm80INS1_25CollectiveMainloopFwdSm80ILi8ELi2ELb0EN4cute5tupleIJNS5_1CILi128EEENS7_ILi64EEENS7_ILi192EEEEEELi192ENS_6half_tEfNS_4arch4Sm80ELb1ELb0ELb1ELb1ELb0ELb0ELb1ELb1EEENS1_21CollectiveEpilogueFwdINS6_IJS8_SA_S9_EEENS6_IJNS7_ILi1EEESI_SI_EEESC_SE_Li256ELb1ELb1ELb1ELb0EEENS1_36VarlenDynamicPersistentTileSchedulerILi128ELi64ELi256ELi256ELb1ELb1ELb0ELb1ELb1ELb1EEEEEEEEEvNT_6ParamsE)
        .other          _ZN7cutlass13device_kernelIN5flash19enable_sm80_to_sm89INS1_16FlashAttnFwdSm80INS1_25CollectiveMainloopFwdSm80ILi8ELi2ELb0EN4cute5tupleIJNS5_1CILi128EEENS7_ILi64EEENS7_ILi192EEEEEELi192ENS_6half_tEfNS_4arch4Sm80ELb1ELb0ELb1ELb1ELb0ELb0ELb1ELb1EEENS1_21CollectiveEpilogueFwdINS6_IJS8_SA_S9_EEENS6_IJNS7_ILi1EEESI_SI_EEESC_SE_Li256ELb1ELb1ELb1ELb0EEENS1_36VarlenDynamicPersistentTileSchedulerILi128ELi64ELi256ELi256ELb1ELb1ELb0ELb1ELb1ELb1EEEEEEEEEvNT_6ParamsE,@"STO_CUDA_ENTRY STV_DEFAULT"
_ZN7cutlass13device_kernelIN5flash19enable_sm80_to_sm89INS1_16FlashAttnFwdSm80INS1_25CollectiveMainloopFwdSm80ILi8ELi2ELb0EN4cute5tupleIJNS5_1CILi128EEENS7_ILi64EEENS7_ILi192EEEEEELi192ENS_6half_tEfNS_4arch4Sm80ELb1ELb0ELb1ELb1ELb0ELb0ELb1ELb1EEENS1_21CollectiveEpilogueFwdINS6_IJS8_SA_S9_EEENS6_IJNS7_ILi1EEESI_SI_EEESC_SE_Li256ELb1ELb1ELb1ELb0EEENS1_36VarlenDynamicPersistentTileSchedulerILi128ELi64ELi256ELi256ELb1ELb1ELb0ELb1ELb1ELb1EEEEEEEEEvNT_6ParamsE:
[----:B------:R-:W-:Y:S01]  /*0000*/  LDC R1, c[0x0][0x37c] ;  /* 0x0000df00ff017b82 */ /* 0x000fe20000000800 */
[----:B------:R-:W-:Y:S05]  /*0010*/  EXIT ;  /* 0x000000000000794d */ /* 0x000fea0003800000 */
.L_x_16:
        /* <DEDUP_REMOVED lines=14> */
.L_x_34:


//--------------------- .text._ZN7cutlass13device_kernelIN5flash19enable_sm80_to_sm89INS1_16FlashAttnFwdSm80INS1_25CollectiveMainloopFwdSm80ILi8ELi2ELb0EN4cute5tupleIJNS5_1CILi128EEENS7_ILi64EEENS7_ILi192EEEEEELi192ENS_6half_tEfNS_4arch4Sm80ELb1ELb0ELb1ELb1ELb0ELb1ELb1ELb1EEENS1_21CollectiveEpilogueFwdINS6_IJS8_SA_S9_EEENS6_IJNS7_ILi1EEESI_SI_EEESC_SE_Li256ELb1ELb1ELb1ELb0EEENS1_36VarlenDynamicPersistentTileSchedulerILi128ELi64ELi256ELi256ELb1ELb1ELb0ELb1ELb1ELb1EEEEEEEEEvNT_6ParamsE --------------------------
	.section	.text._ZN7cutlass13device_kernelIN5flash19enable_sm80_to_sm89INS1_16FlashAttnFwdSm80INS1_25CollectiveMainloopFwdSm80ILi8ELi2ELb0EN4cute5tupleIJNS5_1CILi128EEENS7_ILi64EEENS7_ILi192EEEEEELi192ENS_6half_tEfNS_4arch4Sm80ELb1ELb0ELb1ELb1ELb0ELb1ELb1ELb1EEENS1_21CollectiveEpilogueFwdINS6_IJS8_SA_S9_EEENS6_IJNS7_ILi1EEESI_SI_EEESC_SE_Li256ELb1ELb1ELb1ELb0EEENS1_36VarlenDynamicPersistentTileSchedulerILi128ELi64ELi256ELi256ELb1ELb1ELb0ELb1ELb1ELb1EEEEEEEEEvNT_6ParamsE,"ax",@progbits
	.align	128
.text._ZN7cutlass13device_kernelIN5flash19enable_sm80_to_sm89INS1_16FlashAttnFwdSm80INS1_25CollectiveMainloopFwdSm80ILi8ELi2ELb0EN4cute5tupleIJNS5_1CILi128EEENS7_ILi64EEENS7_ILi192EEEEEELi192ENS_6half_tEfNS_4arch4Sm80ELb1ELb0ELb1ELb1ELb0ELb1ELb1ELb1EEENS1_21CollectiveEpilogueFwdINS6_IJS8_SA_S9_EEENS6_IJNS7_ILi1EEESI_SI_EEESC_SE_Li256ELb1ELb1ELb1ELb0EEENS1_36VarlenDynamicPersistentTileSchedulerILi128ELi64ELi256ELi256ELb1ELb1ELb0ELb1ELb1ELb1EEEEEEEEEvNT_6ParamsE:
        .type           _ZN7cutlass13device_kernelIN5flash19enable_sm80_to_sm89INS1_16FlashAttnFwdSm80INS1_25CollectiveMainloopFwdSm80ILi8ELi2ELb0EN4cute5tupleIJNS5_1CILi128EEENS7_ILi64EEENS7_ILi192EEEEEELi192ENS_6half_tEfNS_4arch4Sm80ELb1ELb0ELb1ELb1ELb0ELb1ELb1ELb1EEENS1_21CollectiveEpilogueFwdINS6_IJS8_SA_S9_EEENS6_IJNS7_ILi1EEESI_SI_EEESC_SE_Li256ELb1ELb1ELb1ELb0EEENS1_36VarlenDynamicPersistentTileSchedulerILi128ELi64ELi256ELi256ELb1ELb1ELb0ELb1ELb1ELb1EEEEEEEEEvNT_6ParamsE,@function
        .size           _ZN7cutlass13device_kernelIN5flash19enable_sm80_to_sm89INS1_16FlashAttnFwdSm80INS1_25CollectiveMainloopFwdSm80ILi8ELi2ELb0EN4cute5tupleIJNS5_1CILi128EEENS7_ILi64EEENS7_ILi192EEEEEELi192ENS_6half_tEfNS_4arch4Sm80ELb1ELb0ELb1ELb1ELb0ELb1ELb1ELb1EEENS1_21CollectiveEpilogueFwdINS6_IJS8_SA_S9_EEENS6_IJNS7_ILi1EEESI_SI_EEESC_SE_Li256ELb1ELb1ELb1ELb0EEENS1_36VarlenDynamicPersistentTileSchedulerILi128ELi64ELi256ELi256ELb1ELb1ELb0ELb1ELb1ELb1EEEEEEEEEvNT_6ParamsE,(.L_x_35 - _ZN7cutlass13device_kernelIN5flash19enable_sm80_to_sm89INS1_16FlashAttnFwdSm80INS1_25CollectiveMainloopFwdSm80ILi8ELi2ELb0EN4cute5tupleIJNS5_1CILi128EEENS7_ILi64EEENS7_ILi192EEEEEELi192ENS_6half_tEfNS_4arch4Sm80ELb1ELb0ELb1ELb1ELb0ELb1ELb1ELb1EEENS1_21CollectiveEpilogueFwdINS6_IJS8_SA_S9_EEENS6_IJNS7_ILi1EEESI_SI_EEESC_SE_Li256ELb1ELb1ELb1ELb0EEENS1_36VarlenDynamicPersistentTileSchedulerILi128ELi64ELi256ELi256ELb1ELb1ELb0ELb1ELb1ELb1EEEEEEEEEvNT_6ParamsE)
        .other          _ZN7cutlass13device_kernelIN5flash19enable_sm80_to_sm89INS1_16FlashAttnFwdSm80INS1_25CollectiveMainloopFwdSm80ILi8ELi2ELb0EN4cute5tupleIJNS5_1CILi128EEENS7_ILi64EEENS7_ILi192EEEEEELi192ENS_6half_tEfNS_4arch4Sm80ELb1ELb0ELb1ELb1ELb0ELb1ELb1ELb1EEENS1_21CollectiveEpilogueFwdINS6_IJS8_SA_S9_EEENS6_IJNS7_ILi1EEESI_SI_EEESC_SE_Li256ELb1ELb1ELb1ELb0EEENS1_36VarlenDynamicPersistentTileSchedulerILi128ELi64ELi256ELi256ELb1ELb1ELb0ELb1ELb1ELb1EEEEEEEEEvNT_6ParamsE,@"STO_CUDA_ENTRY STV_DEFAULT"
_ZN7cutlass13device_kernelIN5flash19enable_sm80_to_sm89INS1_16FlashAttnFwdSm80INS1_25CollectiveMainloopFwdSm80ILi8ELi2ELb0EN4cute5tupleIJNS5_1CILi128EEENS7_ILi64EEENS7_ILi192EEEEEELi192ENS_6half_tEfNS_4arch4Sm80ELb1ELb0ELb1ELb1ELb0ELb1ELb1ELb1EEENS1_21CollectiveEpilogueFwdINS6_IJS8_SA_S9_EEENS6_IJNS7_ILi1EEESI_SI_EEESC_SE_Li256ELb1ELb1ELb1ELb0EEENS1_36VarlenDynamicPersistentTileSchedulerILi128ELi64ELi256ELi256ELb1ELb1ELb0ELb1ELb1ELb1EEEEEEEEEvNT_6ParamsE:
[----:B------:R-:W-:Y:S01]  /*0000*/  LDC R1, c[0x0][0x37c] ;  /* 0x0000df00ff017b82 */ /* 0x000fe20000000800 */
[----:B------:R-:W-:Y:S05]  /*0010*/  EXIT ;  /* 0x000000000000794d */ /* 0x000fea0003800000 */
.L_x_17:
        /* <DEDUP_REMOVED lines=14> */
.L_x_35:


//--------------------- .nv.shared.reserved.0     --------------------------
	.section	.nv.shared.reserved.0,"aw",@nobits
	.weak		__nv_reservedSMEM_offset_0_alias
	.size		__nv_reservedSMEM_offset_0_alias, 0, 64
	.other		__nv_reservedSMEM_offset_0_alias,@"STO_CUDA_RESERVED_SHARED STV_DEFAULT"
__nv_reservedSMEM_offset_0_alias:
	.zero		0
	.zero		64


//--------------------- .nv.global                --------------------------
	.section	.nv.global,"aw",@nobits
.nv.global:
	.type		_ZN80_INTERNAL_2d1af1fc_44_flash_fwd_hdim192_fp16_split_softcap_sm80_cu_ceb34e2a_36264cute1_E,@object
	.size		_ZN80_INTERNAL_2d1af1fc_44_flash_fwd_hdim192_fp16_split_softcap_sm80_cu_ceb34e2a_36264cute1_E,(_ZN80_INTERNAL_2d1af1fc_44_flash_fwd_hdim192_fp16_split_softcap_sm80_cu_ceb34e2a_36264cuda3std3__45__cpo6cbeginE - _ZN80_INTERNAL_2d1af1fc_44_flash_fwd_hdim192_fp16_split_softcap_sm80_cu_ceb34e2a_36264cute1_E)
_ZN80_INTERNAL_2d1af1fc_44_flash_fwd_hdim192_fp16_split_softcap_sm80_cu_ceb34e2a_36264cute1_E:
	.zero		1
	.type		_ZN80_INTERNAL_2d1af1fc_44_flash_fwd_hdim192_fp16_split_softcap_sm80_cu_ceb34e2a_36264cuda3std3__45__cpo6cbeginE,@object
	.size		_ZN80_INTERNAL_2d1af1fc_44_flash_fwd_hdim192_fp16_split_softcap_sm80_cu_ceb34e2a_36264cuda3std3__45__cpo6cbeginE,(_ZN80_INTERNAL_2d1af1fc_44_flash_fwd_hdim192_fp16_split_softcap_sm80_cu_ceb34e2a_36264cuda3std3__48in_placeE - _ZN80_INTERNAL_2d1af1fc_44_flash_fwd_hdim192_fp16_split_softcap_sm80_cu_ceb34e2a_36264cuda3std3__45__cpo6cbeginE)
_ZN80_INTERNAL_2d1af1fc_44_flash_fwd_hdim192_fp16_split_softcap_sm80_cu_ceb34e2a_36264cuda3std3__45__cpo6cbeginE:
	.zero		1
	.type		_ZN80_INTERNAL_2d1af1fc_44_flash_fwd_hdim192_fp16_split_softcap_sm80_cu_ceb34e2a_36264cuda3std3__48in_placeE,@object
	.size		_ZN80_INTERNAL_2d1af1fc_44_flash_fwd_hdim192_fp16_split_softcap_sm80_cu_ceb34e2a_36264cuda3std3__48in_placeE,(_ZN80_INTERNAL_2d1af1fc_44_flash_fwd_hdim192_fp16_split_softcap_sm80_cu_ceb34e2a_36264cuda3std6ranges3__45__cpo9iter_moveE - _ZN80_INTERNAL_2d1af1fc_44_flash_fwd_hdim192_fp16_split_softcap_sm80_cu_ceb34e2a_36264cuda3std3__48in_placeE)
_ZN80_INTERNAL_2d1af1fc_44_flash_fwd_hdim192_fp16_split_softcap_sm80_cu_ceb34e2a_36264cuda3std3__48in_placeE:
	.zero		1
	.type		_ZN80_INTERNAL_2d1af1fc_44_flash_fwd_hdim192_fp16_split_softcap_sm80_cu_ceb34e2a_36264cuda3std6ranges3__45__cpo9iter_moveE,@object
	.size		_ZN80_INTERNAL_2d1af1fc_44_flash_fwd_hdim192_fp16_split_softcap_sm80_cu_ceb34e2a_36264cuda3std6ranges3__45__cpo9iter_moveE,(_ZN80_INTERNAL_2d1af1fc_44_flash_fwd_hdim192_fp16_split_softcap_sm80_cu_ceb34e2a_36264cuda3std3__45__cpo5beginE - _ZN80_INTERNAL_2d1af1fc_44_flash_fwd_hdim192_fp16_split_softcap_sm80_cu_ceb34e2a_36264cuda3std6ranges3__45__cpo9iter_moveE)
_ZN80_INTERNAL_2d1af1fc_44_flash_fwd_hdim192_fp16_split_softcap_sm80_cu_ceb34e2a_36264cuda3std6ranges3__45__cpo9iter_moveE:
	.zero		1
	.type		_ZN80_INTERNAL_2d1af1fc_44_flash_fwd_hdim192_fp16_split_softcap_sm80_cu_ceb34e2a_36264cuda3std3__45__cpo5beginE,@object
	.size		_ZN80_INTERNAL_2d1af1fc_44_flash_fwd_hdim192_fp16_split_softcap_sm80_cu_ceb34e2a_36264cuda3std3__45__cpo5beginE,(_ZN80_INTERNAL_2d1af1fc_44_flash_fwd_hdim192_fp16_split_softcap_sm80_cu_ceb34e2a_36264cuda3std3__482_GLOBAL__N__2d1af1fc_44_flash_fwd_hdim192_fp16_split_softcap_sm80_cu_ceb34e2a_36266ignoreE - _ZN80_INTERNAL_2d1af1fc_44_flash_fwd_hdim192_fp16_split_softcap_sm80_cu_ceb34e2a_36264cuda3std3__45__cpo5beginE)
_ZN80_INTERNAL_2d1af1fc_44_flash_fwd_hdim192_fp16_split_softcap_sm80_cu_ceb34e2a_36264cuda3std3__45__cpo5beginE:
	.zero		1
	.type		_ZN80_INTERNAL_2d1af1fc_44_flash_fwd_hdim192_fp16_split_softcap_sm80_cu_ceb34e2a_36264cuda3std3__482_GLOBAL__N__2d1af1fc_44_flash_fwd_hdim192_fp16_split_softcap_sm80_cu_ceb34e2a_36266ignoreE,@object
	.size		_ZN80_INTERNAL_2d1af1fc_44_flash_fwd_hdim192_fp16_split_softcap_sm80_cu_ceb34e2a_36264cuda3std3__482_GLOBAL__N__2d1af1fc_44_flash_fwd_hdim192_fp16_split_softcap_sm80_cu_ceb34e2a_36266ignoreE,(_ZN80_INTERNAL_2d1af1fc_44_flash_fwd_hdim192_fp16_split_softcap_sm80_cu_ceb34e2a_36264cute7productE - _ZN80_INTERNAL_2d1af1fc_44_flash_fwd_hdim192_fp16_split_softcap_sm80_cu_ceb34e2a_36264cuda3std3__482_GLOBAL__N__2d1af1fc_44_flash_fwd_hdim192_fp16_split_softcap_sm80_cu_ceb34e2a_36266ignoreE)
_ZN80_INTERNAL_2d1af1fc_44_flash_fwd_hdim192_fp16_split_softcap_sm80_cu_ceb34e2a_36264cuda3std3__482_GLOBAL__N__2d1af1fc_44_flash_fwd_hdim192_fp16_split_softcap_sm80_cu_ceb34e2a_36266ignoreE:
	.zero		1
	.type		_ZN80_INTERNAL_2d1af1fc_44_flash_fwd_hdim192_fp16_split_softcap_sm80_cu_ceb34e2a_36264cute7productE,@object
	.size		_ZN80_INTERNAL_2d1af1fc_44_flash_fwd_hdim192_fp16_split_softcap_sm80_cu_ceb34e2a_36264cute7productE,(_ZN80_INTERNAL_2d1af1fc_44_flash_fwd_hdim192_fp16_split_softcap_sm80_cu_ceb34e2a_36264cuda3std3__45__cpo3endE - _ZN80_INTERNAL_2d1af1fc_44_flash_fwd_hdim192_fp16_split_softcap_sm80_cu_ceb34e2a_36264cute7productE)
_ZN80_INTERNAL_2d1af1fc_44_flash_fwd_hdim192_fp16_split_softcap_sm80_cu_ceb34e2a_36264cute7productE:
	.zero		1
	.type		_ZN80_INTERNAL_2d1af1fc_44_flash_fwd_hdim192_fp16_split_softcap_sm80_cu_ceb34e2a_36264cuda3std3__45__cpo3endE,@object
	.size		_ZN80_INTERNAL_2d1af1fc_44_flash_fwd_hdim192_fp16_split_softcap_sm80_cu_ceb34e2a_36264cuda3std3__45__cpo3endE,(_ZN80_INTERNAL_2d1af1fc_44_flash_fwd_hdim192_fp16_split_softcap_sm80_cu_ceb34e2a_36264cuda3std3__419piecewise_constructE - _ZN80_INTERNAL_2d1af1fc_44_flash_fwd_hdim192_fp16_split_softcap_sm80_cu_ceb34e2a_36264cuda3std3__45__cpo3endE)
_ZN80_INTERNAL_2d1af1fc_44_flash_fwd_hdim192_fp16_split_softcap_sm80_cu_ceb34e2a_36264cuda3std3__45__cpo3endE:
	.zero		1
	.type		_ZN80_INTERNAL_2d1af1fc_44_flash_fwd_hdim192_fp16_split_softcap_sm80_cu_ceb34e2a_36264cuda3std3__419piecewise_constructE,@object
	.size		_ZN80_INTERNAL_2d1af1fc_44_flash_fwd_hdim192_fp16_split_softcap_sm80_cu_ceb34e2a_36264cuda3std3__419piecewise_constructE,(_ZN80_INTERNAL_2d1af1fc_44_flash_fwd_hdim192_fp16_split_softcap_sm80_cu_ceb34e2a_36264cuda3std3__45__cpo4cendE - _ZN80_INTERNAL_2d1af1fc_44_flash_fwd_hdim192_fp16_split_softcap_sm80_cu_ceb34e2a_36264cuda3std3__419piecewise_constructE)
_ZN80_INTERNAL_2d1af1fc_44_flash_fwd_hdim192_fp16_split_softcap_sm80_cu_ceb34e2a_36264cuda3std3__419piecewise_constructE:
	.zero		1
	.type		_ZN80_INTERNAL_2d1af1fc_44_flash_fwd_hdim192_fp16_split_softcap_sm80_cu_ceb34e2a_36264cuda3std3__45__cpo4cendE,@object
	.size		_ZN80_INTERNAL_2d1af1fc_44_flash_fwd_hdim192_fp16_split_softcap_sm80_cu_ceb34e2a_36264cuda3std3__45__cpo4cendE,(_ZN80_INTERNAL_2d1af1fc_44_flash_fwd_hdim192_fp16_split_softcap_sm80_cu_ceb34e2a_36264cuda3std6ranges3__45__cpo4swapE - _ZN80_INTERNAL_2d1af1fc_44_flash_fwd_hdim192_fp16_split_softcap_sm80_cu_ceb34e2a_36264cuda3std3__45__cpo4cendE)
_ZN80_INTERNAL_2d1af1fc_44_flash_fwd_hdim192_fp16_split_softcap_sm80_cu_ceb34e2a_36264cuda3std3__45__cpo4cendE:
	.zero		1
	.type		_ZN80_INTERNAL_2d1af1fc_44_flash_fwd_hdim192_fp16_split_softcap_sm80_cu_ceb34e2a_36264cuda3std6ranges3__45__cpo4swapE,@object
	.size		_ZN80_INTERNAL_2d1af1fc_44_flash_fwd_hdim192_fp16_split_softcap_sm80_cu_ceb34e2a_36264cuda3std6ranges3__45__cpo4swapE,(.L_7 - _ZN80_INTERNAL_2d1af1fc_44_flash_fwd_hdim192_fp16_split_softcap_sm80_cu_ceb34e2a_36264cuda3std6ranges3__45__cpo4swapE)
_ZN80_INTERNAL_2d1af1fc_44_flash_fwd_hdim192_fp16_split_softcap_sm80_cu_ceb34e2a_36264cuda3std6ranges3__45__cpo4swapE:
	.zero		1
.L_7:


//--------------------- .nv.constant0._ZN7cutlass13device_kernelIN5flash19enable_sm80_to_sm89INS1_16FlashAttnFwdSm80INS1_25CollectiveMainloopFwdSm80ILi8ELi1ELb1EN4cute5tupleIJNS5_1CILi128EEENS7_ILi96EEENS7_ILi192EEEEEELi192ENS_6half_tEfNS_4arch4Sm80ELb0ELb0ELb1ELb0ELb0ELb0ELb1ELb1EEENS1_21CollectiveEpilogueFwdINS6_IJS8_SA_S9_EEENS6_IJNS7_ILi1EEESI_SI_EEESC_SE_Li256ELb0ELb1ELb1ELb0EEENS1_19SingleTileSchedulerILb0ELb1ELb1ELi128EEEEEEEEEvNT_6ParamsE --------------------------
	.section	.nv.constant0._ZN7cutlass13device_kernelIN5flash19enable_sm80_to_sm89INS1_16FlashAttnFwdSm80INS1_25CollectiveMainloopFwdSm80ILi8ELi1ELb1EN4cute5tupleIJNS5_1CILi128EEENS7_ILi96EEENS7_ILi192EEEEEELi192ENS_6half_tEfNS_4arch4Sm80ELb0ELb0ELb1ELb0ELb0ELb0ELb1ELb1EEENS1_21CollectiveEpilogueFwdINS6_IJS8_SA_S9_EEENS6_IJNS7_ILi1EEESI_SI_EEESC_SE_Li256ELb0ELb1ELb1ELb0EEENS1_19SingleTileSchedulerILb0ELb1ELb1ELi128EEEEEEEEEvNT_6ParamsE,"a",@progbits
	.sectionflags	@""
	.align	4
.nv.constant0._ZN7cutlass13device_kernelIN5flash19enable_sm80_to_sm89INS1_16FlashAttnFwdSm80INS1_25CollectiveMainloopFwdSm80ILi8ELi1ELb1EN4cute5tupleIJNS5_1CILi128EEENS7_ILi96EEENS7_ILi192EEEEEELi192ENS_6half_tEfNS_4arch4Sm80ELb0ELb0ELb1ELb0ELb0ELb0ELb1ELb1EEENS1_21CollectiveEpilogueFwdINS6_IJS8_SA_S9_EEENS6_IJNS7_ILi1EEESI_SI_EEESC_SE_Li256ELb0ELb1ELb1ELb0EEENS1_19SingleTileSchedulerILb0ELb1ELb1ELi128EEEEEEEEEvNT_6ParamsE:
	.zero		1944


//--------------------- .nv.constant0._ZN7cutlass13device_kernelIN5flash19enable_sm80_to_sm89INS1_16FlashAttnFwdSm80INS1_25CollectiveMainloopFwdSm80ILi8ELi1ELb0EN4cute5tupleIJNS5_1CILi128EEENS7_ILi64EEENS7_ILi192EEEEEELi192ENS_6half_tEfNS_4arch4Sm80ELb0ELb0ELb1ELb1ELb0ELb0ELb1ELb1EEENS1_21CollectiveEpilogueFwdINS6_IJS8_SA_S9_EEENS6_IJNS7_ILi1EEESI_SI_EEESC_SE_Li256ELb1ELb1ELb1ELb0EEENS1_36VarlenDynamicPersistentTileSchedulerILi128ELi64ELi256ELi256ELb1ELb1ELb0ELb0ELb1ELb1EEEEEEEEEvNT_6ParamsE --------------------------
	.section	.nv.constant0._ZN7cutlass13device_kernelIN5flash19enable_sm80_to_sm89INS1_16FlashAttnFwdSm80INS1_25CollectiveMainloopFwdSm80ILi8ELi1ELb0EN4cute5tupleIJNS5_1CILi128EEENS7_ILi64EEENS7_ILi192EEEEEELi192ENS_6half_tEfNS_4arch4Sm80ELb0ELb0ELb1ELb1ELb0ELb0ELb1ELb1EEENS1_21CollectiveEpilogueFwdINS6_IJS8_SA_S9_EEENS6_IJNS7_ILi1EEESI_SI_EEESC_SE_Li256ELb1ELb1ELb1ELb0EEENS1_36VarlenDynamicPersistentTileSchedulerILi128ELi64ELi256ELi256ELb1ELb1ELb0ELb0ELb1ELb1EEEEEEEEEvNT_6ParamsE,"a",@progbits
	.sectionflags	@""
	.align	4
.nv.constant0._ZN7cutlass13device_kernelIN5flash19enable_sm80_to_sm89INS1_16FlashAttnFwdSm80INS1_25CollectiveMainloopFwdSm80ILi8ELi1ELb0EN4cute5tupleIJNS5_1CILi128EEENS7_ILi64EEENS7_ILi192EEEEEELi192ENS_6half_tEfNS_4arch4Sm80ELb0ELb0ELb1ELb1ELb0ELb0ELb1ELb1EEENS1_21CollectiveEpilogueFwdINS6_IJS8_SA_S9_EEENS6_IJNS7_ILi1EEESI_SI_EEESC_SE_Li256ELb1ELb1ELb1ELb0EEENS1_36VarlenDynamicPersistentTileSchedulerILi128ELi64ELi256ELi256ELb1ELb1ELb0ELb0ELb1ELb1EEEEEEEEEvNT_6ParamsE:
	.zero		1976


//--------------------- .nv.constant0._ZN7cutlass13device_kernelIN5flash19enable_sm80_to_sm89INS1_16FlashAttnFwdSm80INS1_25CollectiveMainloopFwdSm80ILi8ELi1ELb0EN4cute5tupleIJNS5_1CILi128EEENS7_ILi64EEENS7_ILi192EEEEEELi192ENS_6half_tEfNS_4arch4Sm80ELb0ELb0ELb1ELb1ELb0ELb1ELb1ELb1EEENS1_21CollectiveEpilogueFwdINS6_IJS8_SA_S9_EEENS6_IJNS7_ILi1EEESI_SI_EEESC_SE_Li256ELb1ELb1ELb1ELb0EEENS1_36VarlenDynamicPersistentTileSchedulerILi128ELi64ELi256ELi256ELb1ELb1ELb0ELb0ELb1ELb1EEEEEEEEEvNT_6ParamsE --------------------------
	.section	.nv.constant0._ZN7cutlass13device_kernelIN5flash19enable_sm80_to_sm89INS1_16FlashAttnFwdSm80INS1_25CollectiveMainloopFwdSm80ILi8ELi1ELb0EN4cute5tupleIJNS5_1CILi128EEENS7_ILi64EEENS7_ILi192EEEEEELi192ENS_6half_tEfNS_4arch4Sm80ELb0ELb0ELb1ELb1ELb0ELb1ELb1ELb1EEENS1_21CollectiveEpilogueFwdINS6_IJS8_SA_S9_EEENS6_IJNS7_ILi1EEESI_SI_EEESC_SE_Li256ELb1ELb1ELb1ELb0EEENS1_36VarlenDynamicPersistentTileSchedulerILi128ELi64ELi256ELi256ELb1ELb1ELb0ELb0ELb1ELb1EEEEEEEEEvNT_6ParamsE,"a",@progbits
	.sectionflags	@""
	.align	4
.nv.constant0._ZN7cutlass13device_kernelIN5flash19enable_sm80_to_sm89INS1_16FlashAttnFwdSm80INS1_25CollectiveMainloopFwdSm80ILi8ELi1ELb0EN4cute5tupleIJNS5_1CILi128EEENS7_ILi64EEENS7_ILi192EEEEEELi192ENS_6half_tEfNS_4arch4Sm80ELb0ELb0ELb1ELb1ELb0ELb1ELb1ELb1EEENS1_21CollectiveEpilogueFwdINS6_IJS8_SA_S9_EEENS6_IJNS7_ILi1EEESI_SI_EEESC_SE_Li256ELb1ELb1ELb1ELb0EEENS1_36VarlenDynamicPersistentTileSchedulerILi128ELi64ELi256ELi256ELb1ELb1ELb0ELb0ELb1ELb1EEEEEEEEEvNT_6ParamsE:
	.zero		1976


//--------------------- .nv.constant0._ZN7cutlass13device_kernelIN5flash19enable_sm80_to_sm89INS1_16FlashAttnFwdSm80INS1_25CollectiveMainloopFwdSm80ILi8ELi1ELb0EN4cute5tupleIJNS5_1CILi128EEENS7_ILi64EEENS7_ILi192EEEEEELi192ENS_6half_tEfNS_4arch4Sm80ELb0ELb1ELb1ELb0ELb0ELb0ELb1ELb1EEENS1_21CollectiveEpilogueFwdINS6_IJS8_SA_S9_EEENS6_IJNS7_ILi1EEESI_SI_EEESC_SE_Li256ELb0ELb1ELb1ELb0EEENS1_19SingleTileSchedulerILb0ELb1ELb1ELi128EEEEEEEEEvNT_6ParamsE --------------------------
	.section	.nv.constant0._ZN7cutlass13device_kernelIN5flash19enable_sm80_to_sm89INS1_16FlashAttnFwdSm80INS1_25CollectiveMainloopFwdSm80ILi8ELi1ELb0EN4cute5tupleIJNS5_1CILi128EEENS7_ILi64EEENS7_ILi192EEEEEELi192ENS_6half_tEfNS_4arch4Sm80ELb0ELb1ELb1ELb0ELb0ELb0ELb1ELb1EEENS1_21CollectiveEpilogueFwdINS6_IJS8_SA_S9_EEENS6_IJNS7_ILi1EEESI_SI_EEESC_SE_Li256ELb0ELb1ELb1ELb0EEENS1_19SingleTileSchedulerILb0ELb1ELb1ELi128EEEEEEEEEvNT_6ParamsE,"a",@progbits
	.sectionflags	@""
	.align	4
.nv.constant0._ZN7cutlass13device_kernelIN5flash19enable_sm80_to_sm89INS1_16FlashAttnFwdSm80INS1_25CollectiveMainloopFwdSm80ILi8ELi1ELb0EN4cute5tupleIJNS5_1CILi128EEENS7_ILi64EEENS7_ILi192EEEEEELi192ENS_6half_tEfNS_4arch4Sm80ELb0ELb1ELb1ELb0ELb0ELb0ELb1ELb1EEENS1_21CollectiveEpilogueFwdINS6_IJS8_SA_S9_EEENS6_IJNS7_ILi1EEESI_SI_EEESC_SE_Li256ELb0ELb1ELb1ELb0EEENS1_19SingleTileSchedulerILb0ELb1ELb1ELi128EEEEEEEEEvNT_6ParamsE:
	.zero		1944


//--------------------- .nv.constant0._ZN7cutlass13device_kernelIN5flash19enable_sm80_to_sm89INS1_16FlashAttnFwdSm80INS1_25CollectiveMainloopFwdSm80ILi8ELi1ELb0EN4cute5tupleIJNS5_1CILi128EEENS7_ILi64EEENS7_ILi192EEEEEELi192ENS_6half_tEfNS_4arch4Sm80ELb0ELb1ELb1ELb1ELb0ELb0ELb1ELb1EEENS1_21CollectiveEpilogueFwdINS6_IJS8_SA_S9_EEENS6_IJNS7_ILi1EEESI_SI_EEESC_SE_Li256ELb1ELb1ELb1ELb0EEENS1_36VarlenDynamicPersistentTileSchedulerILi128ELi64ELi256ELi256ELb1ELb1ELb0ELb1ELb0ELb1EEEEEEEEEvNT_6ParamsE --------------------------
	.section	.nv.constant0._ZN7cutlass13device_kernelIN5flash19enable_sm80_to_sm89INS1_16FlashAttnFwdSm80INS1_25CollectiveMainloopFwdSm80ILi8ELi1ELb0EN4cute5tupleIJNS5_1CILi128EEENS7_ILi64EEENS7_ILi192EEEEEELi192ENS_6half_tEfNS_4arch4Sm80ELb0ELb1ELb1ELb1ELb0ELb0ELb1ELb1EEENS1_21CollectiveEpilogueFwdINS6_IJS8_SA_S9_EEENS6_IJNS7_ILi1EEESI_SI_EEESC_SE_Li256ELb1ELb1ELb1ELb0EEENS1_36VarlenDynamicPersistentTileSchedulerILi128ELi64ELi256ELi256ELb1ELb1ELb0ELb1ELb0ELb1EEEEEEEEEvNT_6ParamsE,"a",@progbits
	.sectionflags	@""
	.align	4
.nv.constant0._ZN7cutlass13device_kernelIN5flash19enable_sm80_to_sm89INS1_16FlashAttnFwdSm80INS1_25CollectiveMainloopFwdSm80ILi8ELi1ELb0EN4cute5tupleIJNS5_1CILi128EEENS7_ILi64EEENS7_ILi192EEEEEELi192ENS_6half_tEfNS_4arch4Sm80ELb0ELb1ELb1ELb1ELb0ELb0ELb1ELb1EEENS1_21CollectiveEpilogueFwdINS6_IJS8_SA_S9_EEENS6_IJNS7_ILi1EEESI_SI_EEESC_SE_Li256ELb1ELb1ELb1ELb0EEENS1_36VarlenDynamicPersistentTileSchedulerILi128ELi64ELi256ELi256ELb1ELb1ELb0ELb1ELb0ELb1EEEEEEEEEvNT_6ParamsE:
	.zero		1976


//--------------------- .nv.constant0._ZN7cutlass13device_kernelIN5flash19enable_sm80_to_sm89INS1_16FlashAttnFwdSm80INS1_25CollectiveMainloopFwdSm80ILi8ELi1ELb0EN4cute5tupleIJNS5_1CILi128EEENS7_ILi64EEENS7_ILi192EEEEEELi192ENS_6half_tEfNS_4arch4Sm80ELb0ELb1ELb1ELb1ELb0ELb1ELb1ELb1EEENS1_21CollectiveEpilogueFwdINS6_IJS8_SA_S9_EEENS6_IJNS7_ILi1EEESI_SI_EEESC_SE_Li256ELb1ELb1ELb1ELb0EEENS1_36VarlenDynamicPersistentTileSchedulerILi128ELi64ELi256ELi256ELb1ELb1ELb0ELb1ELb0ELb1EEEEEEEEEvNT_6ParamsE --------------------------
	.section	.nv.constant0._ZN7cutlass13device_kernelIN5flash19enable_sm80_to_sm89INS1_16FlashAttnFwdSm80INS1_25CollectiveMainloopFwdSm80ILi8ELi1ELb0EN4cute5tupleIJNS5_1CILi128EEENS7_ILi64EEENS7_ILi192EEEEEELi192ENS_6half_tEfNS_4arch4Sm80ELb0ELb1ELb1ELb1ELb0ELb1ELb1ELb1EEENS1_21CollectiveEpilogueFwdINS6_IJS8_SA_S9_EEENS6_IJNS7_ILi1EEESI_SI_EEESC_SE_Li256ELb1ELb1ELb1ELb0EEENS1_36VarlenDynamicPersistentTileSchedulerILi128ELi64ELi256ELi256ELb1ELb1ELb0ELb1ELb0ELb1EEEEEEEEEvNT_6ParamsE,"a",@progbits
	.sectionflags	@""
	.align	4
.nv.constant0._ZN7cutlass13device_kernelIN5flash19enable_sm80_to_sm89INS1_16FlashAttnFwdSm80INS1_25CollectiveMainloopFwdSm80ILi8ELi1ELb0EN4cute5tupleIJNS5_1CILi128EEENS7_ILi64EEENS7_ILi192EEEEEELi192ENS_6half_tEfNS_4arch4Sm80ELb0ELb1ELb1ELb1ELb0ELb1ELb1ELb1EEENS1_21CollectiveEpilogueFwdINS6_IJS8_SA_S9_EEENS6_IJNS7_ILi1EEESI_SI_EEESC_SE_Li256ELb1ELb1ELb1ELb0EEENS1_36VarlenDynamicPersistentTileSchedulerILi128ELi64ELi256ELi256ELb1ELb1ELb0ELb1ELb0ELb1EEEEEEEEEvNT_6ParamsE:
	.zero		1976


//--------------------- .nv.constant0._ZN7cutlass13device_kernelIN5flash19enable_sm80_to_sm89INS1_16FlashAttnFwdSm80INS1_25CollectiveMainloopFwdSm80ILi8ELi1ELb1EN4cute5tupleIJNS5_1CILi128EEENS7_ILi96EEENS7_ILi192EEEEEELi192ENS_6half_tEfNS_4arch4Sm80ELb1ELb0ELb1ELb0ELb0ELb0ELb1ELb1EEENS1_21CollectiveEpilogueFwdINS6_IJS8_SA_S9_EEENS6_IJNS7_ILi1EEESI_SI_EEESC_SE_Li256ELb0ELb1ELb1ELb0EEENS1_30DynamicPersistentTileSchedulerILi256ELi256ELb1ELb1ELb0EEEEEEEEEvNT_6ParamsE --------------------------
	.section	.nv.constant0._ZN7cutlass13device_kernelIN5flash19enable_sm80_to_sm89INS1_16FlashAttnFwdSm80INS1_25CollectiveMainloopFwdSm80ILi8ELi1ELb1EN4cute5tupleIJNS5_1CILi128EEENS7_ILi96EEENS7_ILi192EEEEEELi192ENS_6half_tEfNS_4arch4Sm80ELb1ELb0ELb1ELb0ELb0ELb0ELb1ELb1EEENS1_21CollectiveEpilogueFwdINS6_IJS8_SA_S9_EEENS6_IJNS7_ILi1EEESI_SI_EEESC_SE_Li256ELb0ELb1ELb1ELb0EEENS1_30DynamicPersistentTileSchedulerILi256ELi256ELb1ELb1ELb0EEEEEEEEEvNT_6ParamsE,"a",@progbits
	.sectionflags	@""
	.align	4
.nv.constant0._ZN7cutlass13device_kernelIN5flash19enable_sm80_to_sm89INS1_16FlashAttnFwdSm80INS1_25CollectiveMainloopFwdSm80ILi8ELi1ELb1EN4cute5tupleIJNS5_1CILi128EEENS7_ILi96EEENS7_ILi192EEEEEELi192ENS_6half_tEfNS_4arch4Sm80ELb1ELb0ELb1ELb0ELb0ELb0ELb1ELb1EEENS1_21CollectiveEpilogueFwdINS6_IJS8_SA_S9_EEENS6_IJNS7_ILi1EEESI_SI_EEESC_SE_Li256ELb0ELb1ELb1ELb0EEENS1_30DynamicPersistentTileSchedulerILi256ELi256ELb1ELb1ELb0EEEEEEEEEvNT_6ParamsE:
	.zero		1960


//--------------------- .nv.constant0._ZN7cutlass13device_kernelIN5flash19enable_sm80_to_sm89INS1_16FlashAttnFwdSm80INS1_25CollectiveMainloopFwdSm80ILi8ELi1ELb0EN4cute5tupleIJNS5_1CILi128EEENS7_ILi64EEENS7_ILi192EEEEEELi192ENS_6half_tEfNS_4arch4Sm80ELb1ELb0ELb1ELb1ELb0ELb0ELb1ELb1EEENS1_21CollectiveEpilogueFwdINS6_IJS8_SA_S9_EEENS6_IJNS7_ILi1EEESI_SI_EEESC_SE_Li256ELb1ELb1ELb1ELb0EEENS1_36VarlenDynamicPersistentTileSchedulerILi128ELi64ELi256ELi256ELb1ELb1ELb0ELb1ELb1ELb1EEEEEEEEEvNT_6ParamsE --------------------------
	.section	.nv.constant0._ZN7cutlass13device_kernelIN5flash19enable_sm80_to_sm89INS1_16FlashAttnFwdSm80INS1_25CollectiveMainloopFwdSm80ILi8ELi1ELb0EN4cute5tupleIJNS5_1CILi128EEENS7_ILi64EEENS7_ILi192EEEEEELi192ENS_6half_tEfNS_4arch4Sm80ELb1ELb0ELb1ELb1ELb0ELb0ELb1ELb1EEENS1_21CollectiveEpilogueFwdINS6_IJS8_SA_S9_EEENS6_IJNS7_ILi1EEESI_SI_EEESC_SE_Li256ELb1ELb1ELb1ELb0EEENS1_36VarlenDynamicPersistentTileSchedulerILi128ELi64ELi256ELi256ELb1ELb1ELb0ELb1ELb1ELb1EEEEEEEEEvNT_6ParamsE,"a",@progbits
	.sectionflags	@""
	.align	4
.nv.constant0._ZN7cutlass13device_kernelIN5flash19enable_sm80_to_sm89INS1_16FlashAttnFwdSm80INS1_25CollectiveMainloopFwdSm80ILi8ELi1ELb0EN4cute5tupleIJNS5_1CILi128EEENS7_ILi64EEENS7_ILi192EEEEEELi192ENS_6half_tEfNS_4arch4Sm80ELb1ELb0ELb1ELb1ELb0ELb0ELb1ELb1EEENS1_21CollectiveEpilogueFwdINS6_IJS8_SA_S9_EEENS6_IJNS7_ILi1EEESI_SI_EEESC_SE_Li256ELb1ELb1ELb1ELb0EEENS1_36VarlenDynamicPersistentTileSchedulerILi128ELi64ELi256ELi256ELb1ELb1ELb0ELb1ELb1ELb1EEEEEEEEEvNT_6ParamsE:
	.zero		1976


//--------------------- .nv.constant0._ZN7cutlass13device_kernelIN5flash19enable_sm80_to_sm89INS1_16FlashAttnFwdSm80INS1_25CollectiveMainloopFwdSm80ILi8ELi1ELb0EN4cute5tupleIJNS5_1CILi128EEENS7_ILi64EEENS7_ILi192EEEEEELi192ENS_6half_tEfNS_4arch4Sm80ELb1ELb0ELb1ELb1ELb0ELb1ELb1ELb1EEENS1_21CollectiveEpilogueFwdINS6_IJS8_SA_S9_EEENS6_IJNS7_ILi1EEESI_SI_EEESC_SE_Li256ELb1ELb1ELb1ELb0EEENS1_36VarlenDynamicPersistentTileSchedulerILi128ELi64ELi256ELi256ELb1ELb1ELb0ELb1ELb1ELb1EEEEEEEEEvNT_6ParamsE --------------------------
	.section	.nv.constant0._ZN7cutlass13device_kernelIN5flash19enable_sm80_to_sm89INS1_16FlashAttnFwdSm80INS1_25CollectiveMainloopFwdSm80ILi8ELi1ELb0EN4cute5tupleIJNS5_1CILi128EEENS7_ILi64EEENS7_ILi192EEEEEELi192ENS_6half_tEfNS_4arch4Sm80ELb1ELb0ELb1ELb1ELb0ELb1ELb1ELb1EEENS1_21CollectiveEpilogueFwdINS6_IJS8_SA_S9_EEENS6_IJNS7_ILi1EEESI_SI_EEESC_SE_Li256ELb1ELb1ELb1ELb0EEENS1_36VarlenDynamicPersistentTileSchedulerILi128ELi64ELi256ELi256ELb1ELb1ELb0ELb1ELb1ELb1EEEEEEEEEvNT_6ParamsE,"a",@progbits
	.sectionflags	@""
	.align	4
.nv.constant0._ZN7cutlass13device_kernelIN5flash19enable_sm80_to_sm89INS1_16FlashAttnFwdSm80INS1_25CollectiveMainloopFwdSm80ILi8ELi1ELb0EN4cute5tupleIJNS5_1CILi128EEENS7_ILi64EEENS7_ILi192EEEEEELi192ENS_6half_tEfNS_4arch4Sm80ELb1ELb0ELb1ELb1ELb0ELb1ELb1ELb1EEENS1_21CollectiveEpilogueFwdINS6_IJS8_SA_S9_EEENS6_IJNS7_ILi1EEESI_SI_EEESC_SE_Li256ELb1ELb1ELb1ELb0EEENS1_36VarlenDynamicPersistentTileSchedulerILi128ELi64ELi256ELi256ELb1ELb1ELb0ELb1ELb1ELb1EEEEEEEEEvNT_6ParamsE:
	.zero		1976


//--------------------- .nv.constant0._ZN7cutlass13device_kernelIN5flash19enable_sm80_to_sm89INS1_16FlashAttnFwdSm80INS1_25CollectiveMainloopFwdSm80ILi8ELi2ELb1EN4cute5tupleIJNS5_1CILi128EEENS7_ILi96EEENS7_ILi192EEEEEELi192ENS_6half_tEfNS_4arch4Sm80ELb0ELb0ELb1ELb0ELb0ELb0ELb1ELb1EEENS1_21CollectiveEpilogueFwdINS6_IJS8_SA_S9_EEENS6_IJNS7_ILi1EEESI_SI_EEESC_SE_Li256ELb0ELb1ELb1ELb0EEENS1_19SingleTileSchedulerILb0ELb1ELb1ELi128EEEEEEEEEvNT_6ParamsE --------------------------
	.section	.nv.constant0._ZN7cutlass13device_kernelIN5flash19enable_sm80_to_sm89INS1_16FlashAttnFwdSm80INS1_25CollectiveMainloopFwdSm80ILi8ELi2ELb1EN4cute5tupleIJNS5_1CILi128EEENS7_ILi96EEENS7_ILi192EEEEEELi192ENS_6half_tEfNS_4arch4Sm80ELb0ELb0ELb1ELb0ELb0ELb0ELb1ELb1EEENS1_21CollectiveEpilogueFwdINS6_IJS8_SA_S9_EEENS6_IJNS7_ILi1EEESI_SI_EEESC_SE_Li256ELb0ELb1ELb1ELb0EEENS1_19SingleTileSchedulerILb0ELb1ELb1ELi128EEEEEEEEEvNT_6ParamsE,"a",@progbits
	.sectionflags	@""
	.align	4
.nv.constant0._ZN7cutlass13device_kernelIN5flash19enable_sm80_to_sm89INS1_16FlashAttnFwdSm80INS1_25CollectiveMainloopFwdSm80ILi8ELi2ELb1EN4cute5tupleIJNS5_1CILi128EEENS7_ILi96EEENS7_ILi192EEEEEELi192ENS_6half_tEfNS_4arch4Sm80ELb0ELb0ELb1ELb0ELb0ELb0ELb1ELb1EEENS1_21CollectiveEpilogueFwdINS6_IJS8_SA_S9_EEENS6_IJNS7_ILi1EEESI_SI_EEESC_SE_Li256ELb0ELb1ELb1ELb0EEENS1_19SingleTileSchedulerILb0ELb1ELb1ELi128EEEEEEEEEvNT_6ParamsE:
	.zero		1944


//--------------------- .nv.constant0._ZN7cutlass13device_kernelIN5flash19enable_sm80_to_sm89INS1_16FlashAttnFwdSm80INS1_25CollectiveMainloopFwdSm80ILi8ELi2ELb0EN4cute5tupleIJNS5_1CILi128EEENS7_ILi64EEENS7_ILi192EEEEEELi192ENS_6half_tEfNS_4arch4Sm80ELb0ELb0ELb1ELb1ELb0ELb0ELb1ELb1EEENS1_21CollectiveEpilogueFwdINS6_IJS8_SA_S9_EEENS6_IJNS7_ILi1EEESI_SI_EEESC_SE_Li256ELb1ELb1ELb1ELb0EEENS1_36VarlenDynamicPersistentTileSchedulerILi128ELi64ELi256ELi256ELb1ELb1ELb0ELb0ELb1ELb1EEEEEEEEEvNT_6ParamsE --------------------------
	.section	.nv.constant0._ZN7cutlass13device_kernelIN5flash19enable_sm80_to_sm89INS1_16FlashAttnFwdSm80INS1_25CollectiveMainloopFwdSm80ILi8ELi2ELb0EN4cute5tupleIJNS5_1CILi128EEENS7_ILi64EEENS7_ILi192EEEEEELi192ENS_6half_tEfNS_4arch4Sm80ELb0ELb0ELb1ELb1ELb0ELb0ELb1ELb1EEENS1_21CollectiveEpilogueFwdINS6_IJS8_SA_S9_EEENS6_IJNS7_ILi1EEESI_SI_EEESC_SE_Li256ELb1ELb1ELb1ELb0EEENS1_36VarlenDynamicPersistentTileSchedulerILi128ELi64ELi256ELi256ELb1ELb1ELb0ELb0ELb1ELb1EEEEEEEEEvNT_6ParamsE,"a",@progbits
	.sectionflags	@""
	.align	4
.nv.constant0._ZN7cutlass13device_kernelIN5flash19enable_sm80_to_sm89INS1_16FlashAttnFwdSm80INS1_25CollectiveMainloopFwdSm80ILi8ELi2ELb0EN4cute5tupleIJNS5_1CILi128EEENS7_ILi64EEENS7_ILi192EEEEEELi192ENS_6half_tEfNS_4arch4Sm80ELb0ELb0ELb1ELb1ELb0ELb0ELb1ELb1EEENS1_21CollectiveEpilogueFwdINS6_IJS8_SA_S9_EEENS6_IJNS7_ILi1EEESI_SI_EEESC_SE_Li256ELb1ELb1ELb1ELb0EEENS1_36VarlenDynamicPersistentTileSchedulerILi128ELi64ELi256ELi256ELb1ELb1ELb0ELb0ELb1ELb1EEEEEEEEEvNT_6ParamsE:
	.zero		1976


//--------------------- .nv.constant0._ZN7cutlass13device_kernelIN5flash19enable_sm80_to_sm89INS1_16FlashAttnFwdSm80INS1_25CollectiveMainloopFwdSm80ILi8ELi2ELb0EN4cute5tupleIJNS5_1CILi128EEENS7_ILi64EEENS7_ILi192EEEEEELi192ENS_6half_tEfNS_4arch4Sm80ELb0ELb0ELb1ELb1ELb0ELb1ELb1ELb1EEENS1_21CollectiveEpilogueFwdINS6_IJS8_SA_S9_EEENS6_IJNS7_ILi1EEESI_SI_EEESC_SE_Li256ELb1ELb1ELb1ELb0EEENS1_36VarlenDynamicPersistentTileSchedulerILi128ELi64ELi256ELi256ELb1ELb1ELb0ELb0ELb1ELb1EEEEEEEEEvNT_6ParamsE --------------------------
	.section	.nv.constant0._ZN7cutlass13device_kernelIN5flash19enable_sm80_to_sm89INS1_16FlashAttnFwdSm80INS1_25CollectiveMainloopFwdSm80ILi8ELi2ELb0EN4cute5tupleIJNS5_1CILi128EEENS7_ILi64EEENS7_ILi192EEEEEELi192ENS_6half_tEfNS_4arch4Sm80ELb0ELb0ELb1ELb1ELb0ELb1ELb1ELb1EEENS1_21CollectiveEpilogueFwdINS6_IJS8_SA_S9_EEENS6_IJNS7_ILi1EEESI_SI_EEESC_SE_Li256ELb1ELb1ELb1ELb0EEENS1_36VarlenDynamicPersistentTileSchedulerILi128ELi64ELi256ELi256ELb1ELb1ELb0ELb0ELb1ELb1EEEEEEEEEvNT_6ParamsE,"a",@progbits
	.sectionflags	@""
	.align	4
.nv.constant0._ZN7cutlass13device_kernelIN5flash19enable_sm80_to_sm89INS1_16FlashAttnFwdSm80INS1_25CollectiveMainloopFwdSm80ILi8ELi2ELb0EN4cute5tupleIJNS5_1CILi128EEENS7_ILi64EEENS7_ILi192EEEEEELi192ENS_6half_tEfNS_4arch4Sm80ELb0ELb0ELb1ELb1ELb0ELb1ELb1ELb1EEENS1_21CollectiveEpilogueFwdINS6_IJS8_SA_S9_EEENS6_IJNS7_ILi1EEESI_SI_EEESC_SE_Li256ELb1ELb1ELb1ELb0EEENS1_36VarlenDynamicPersistentTileSchedulerILi128ELi64ELi256ELi256ELb1ELb1ELb0ELb0ELb1ELb1EEEEEEEEEvNT_6ParamsE:
	.zero		1976


//--------------------- .nv.constant0._ZN7cutlass13device_kernelIN5flash19enable_sm80_to_sm89INS1_16FlashAttnFwdSm80INS1_25CollectiveMainloopFwdSm80ILi8ELi2ELb0EN4cute5tupleIJNS5_1CILi128EEENS7_ILi64EEENS7_ILi192EEEEEELi192ENS_6half_tEfNS_4arch4Sm80ELb0ELb1ELb1ELb0ELb0ELb0ELb1ELb1EEENS1_21CollectiveEpilogueFwdINS6_IJS8_SA_S9_EEENS6_IJNS7_ILi1EEESI_SI_EEESC_SE_Li256ELb0ELb1ELb1ELb0EEENS1_19SingleTileSchedulerILb0ELb1ELb1ELi128EEEEEEEEEvNT_6ParamsE --------------------------
	.section	.nv.constant0._ZN7cutlass13device_kernelIN5flash19enable_sm80_to_sm89INS1_16FlashAttnFwdSm80INS1_25CollectiveMainloopFwdSm80ILi8ELi2ELb0EN4cute5tupleIJNS5_1CILi128EEENS7_ILi64EEENS7_ILi192EEEEEELi192ENS_6half_tEfNS_4arch4Sm80ELb0ELb1ELb1ELb0ELb0ELb0ELb1ELb1EEENS1_21CollectiveEpilogueFwdINS6_IJS8_SA_S9_EEENS6_IJNS7_ILi1EEESI_SI_EEESC_SE_Li256ELb0ELb1ELb1ELb0EEENS1_19SingleTileSchedulerILb0ELb1ELb1ELi128EEEEEEEEEvNT_6ParamsE,"a",@progbits
	.sectionflags	@""
	.align	4
.nv.constant0._ZN7cutlass13device_kernelIN5flash19enable_sm80_to_sm89INS1_16FlashAttnFwdSm80INS1_25CollectiveMainloopFwdSm80ILi8ELi2ELb0EN4cute5tupleIJNS5_1CILi128EEENS7_ILi64EEENS7_ILi192EEEEEELi192ENS_6half_tEfNS_4arch4Sm80ELb0ELb1ELb1ELb0ELb0ELb0ELb1ELb1EEENS1_21CollectiveEpilogueFwdINS6_IJS8_SA_S9_EEENS6_IJNS7_ILi1EEESI_SI_EEESC_SE_Li256ELb0ELb1ELb1ELb0EEENS1_19SingleTileSchedulerILb0ELb1ELb1ELi128EEEEEEEEEvNT_6ParamsE:
	.zero		1944


//--------------------- .nv.constant0._ZN7cutlass13device_kernelIN5flash19enable_sm80_to_sm89INS1_16FlashAttnFwdSm80INS1_25CollectiveMainloopFwdSm80ILi8ELi2ELb0EN4cute5tupleIJNS5_1CILi128EEENS7_ILi64EEENS7_ILi192EEEEEELi192ENS_6half_tEfNS_4arch4Sm80ELb0ELb1ELb1ELb1ELb0ELb0ELb1ELb1EEENS1_21CollectiveEpilogueFwdINS6_IJS8_SA_S9_EEENS6_IJNS7_ILi1EEESI_SI_EEESC_SE_Li256ELb1ELb1ELb1ELb0EEENS1_36VarlenDynamicPersistentTileSchedulerILi128ELi64ELi256ELi256ELb1ELb1ELb0ELb1ELb0ELb1EEEEEEEEEvNT_6ParamsE --------------------------
	.section	.nv.constant0._ZN7cutlass13device_kernelIN5flash19enable_sm80_to_sm89INS1_16FlashAttnFwdSm80INS1_25CollectiveMainloopFwdSm80ILi8ELi2ELb0EN4cute5tupleIJNS5_1CILi128EEENS7_ILi64EEENS7_ILi192EEEEEELi192ENS_6half_tEfNS_4arch4Sm80ELb0ELb1ELb1ELb1ELb0ELb0ELb1ELb1EEENS1_21CollectiveEpilogueFwdINS6_IJS8_SA_S9_EEENS6_IJNS7_ILi1EEESI_SI_EEESC_SE_Li256ELb1ELb1ELb1ELb0EEENS1_36VarlenDynamicPersistentTileSchedulerILi128ELi64ELi256ELi256ELb1ELb1ELb0ELb1ELb0ELb1EEEEEEEEEvNT_6ParamsE,"a",@progbits
	.sectionflags	@""
	.align	4
.nv.constant0._ZN7cutlass13device_kernelIN5flash19enable_sm80_to_sm89INS1_16FlashAttnFwdSm80INS1_25CollectiveMainloopFwdSm80ILi8ELi2ELb0EN4cute5tupleIJNS5_1CILi128EEENS7_ILi64EEENS7_ILi192EEEEEELi192ENS_6half_tEfNS_4arch4Sm80ELb0ELb1ELb1ELb1ELb0ELb0ELb1ELb1EEENS1_21CollectiveEpilogueFwdINS6_IJS8_SA_S9_EEENS6_IJNS7_ILi1EEESI_SI_EEESC_SE_Li256ELb1ELb1ELb1ELb0EEENS1_36VarlenDynamicPersistentTileSchedulerILi128ELi64ELi256ELi256ELb1ELb1ELb0ELb1ELb0ELb1EEEEEEEEEvNT_6ParamsE:
	.zero		1976


//--------------------- .nv.constant0._ZN7cutlass13device_kernelIN5flash19enable_sm80_to_sm89INS1_16FlashAttnFwdSm80INS1_25CollectiveMainloopFwdSm80ILi8ELi2ELb0EN4cute5tupleIJNS5_1CILi128EEENS7_ILi64EEENS7_ILi192EEEEEELi192ENS_6half_tEfNS_4arch4Sm80ELb0ELb1ELb1ELb1ELb0ELb1ELb1ELb1EEENS1_21CollectiveEpilogueFwdINS6_IJS8_SA_S9_EEENS6_IJNS7_ILi1EEESI_SI_EEESC_SE_Li256ELb1ELb1ELb1ELb0EEENS1_36VarlenDynamicPersistentTileSchedulerILi128ELi64ELi256ELi256ELb1ELb1ELb0ELb1ELb0ELb1EEEEEEEEEvNT_6ParamsE --------------------------
	.section	.nv.constant0._ZN7cutlass13device_kernelIN5flash19enable_sm80_to_sm89INS1_16FlashAttnFwdSm80INS1_25CollectiveMainloopFwdSm80ILi8ELi2ELb0EN4cute5tupleIJNS5_1CILi128EEENS7_ILi64EEENS7_ILi192EEEEEELi192ENS_6half_tEfNS_4arch4Sm80ELb0ELb1ELb1ELb1ELb0ELb1ELb1ELb1EEENS1_21CollectiveEpilogueFwdINS6_IJS8_SA_S9_EEENS6_IJNS7_ILi1EEESI_SI_EEESC_SE_Li256ELb1ELb1ELb1ELb0EEENS1_36VarlenDynamicPersistentTileSchedulerILi128ELi64ELi256ELi256ELb1ELb1ELb0ELb1ELb0ELb1EEEEEEEEEvNT_6ParamsE,"a",@progbits
	.sectionflags	@""
	.align	4
.nv.constant0._ZN7cutlass13device_kernelIN5flash19enable_sm80_to_sm89INS1_16FlashAttnFwdSm80INS1_25CollectiveMainloopFwdSm80ILi8ELi2ELb0EN4cute5tupleIJNS5_1CILi128EEENS7_ILi64EEENS7_ILi192EEEEEELi192ENS_6half_tEfNS_4arch4Sm80ELb0ELb1ELb1ELb1ELb0ELb1ELb1ELb1EEENS1_21CollectiveEpilogueFwdINS6_IJS8_SA_S9_EEENS6_IJNS7_ILi1EEESI_SI_EEESC_SE_Li256ELb1ELb1ELb1ELb0EEENS1_36VarlenDynamicPersistentTileSchedulerILi128ELi64ELi256ELi256ELb1ELb1ELb0ELb1ELb0ELb1EEEEEEEEEvNT_6ParamsE:
	.zero		1976


//--------------------- .nv.constant0._ZN7cutlass13device_kernelIN5flash19enable_sm80_to_sm89INS1_16FlashAttnFwdSm80INS1_25CollectiveMainloopFwdSm80ILi8ELi2ELb1EN4cute5tupleIJNS5_1CILi128EEENS7_ILi96EEENS7_ILi192EEEEEELi192ENS_6half_tEfNS_4arch4Sm80ELb1ELb0ELb1ELb0ELb0ELb0ELb1ELb1EEENS1_21CollectiveEpilogueFwdINS6_IJS8_SA_S9_EEENS6_IJNS7_ILi1EEESI_SI_EEESC_SE_Li256ELb0ELb1ELb1ELb0EEENS1_30DynamicPersistentTileSchedulerILi256ELi256ELb1ELb1ELb0EEEEEEEEEvNT_6ParamsE --------------------------
	.section	.nv.constant0._ZN7cutlass13device_kernelIN5flash19enable_sm80_to_sm89INS1_16FlashAttnFwdSm80INS1_25CollectiveMainloopFwdSm80ILi8ELi2ELb1EN4cute5tupleIJNS5_1CILi128EEENS7_ILi96EEENS7_ILi192EEEEEELi192ENS_6half_tEfNS_4arch4Sm80ELb1ELb0ELb1ELb0ELb0ELb0ELb1ELb1EEENS1_21CollectiveEpilogueFwdINS6_IJS8_SA_S9_EEENS6_IJNS7_ILi1EEESI_SI_EEESC_SE_Li256ELb0ELb1ELb1ELb0EEENS1_30DynamicPersistentTileSchedulerILi256ELi256ELb1ELb1ELb0EEEEEEEEEvNT_6ParamsE,"a",@progbits
	.sectionflags	@""
	.align	4
.nv.constant0._ZN7cutlass13device_kernelIN5flash19enable_sm80_to_sm89INS1_16FlashAttnFwdSm80INS1_25CollectiveMainloopFwdSm80ILi8ELi2ELb1EN4cute5tupleIJNS5_1CILi128EEENS7_ILi96EEENS7_ILi192EEEEEELi192ENS_6half_tEfNS_4arch4Sm80ELb1ELb0ELb1ELb0ELb0ELb0ELb1ELb1EEENS1_21CollectiveEpilogueFwdINS6_IJS8_SA_S9_EEENS6_IJNS7_ILi1EEESI_SI_EEESC_SE_Li256ELb0ELb1ELb1ELb0EEENS1_30DynamicPersistentTileSchedulerILi256ELi256ELb1ELb1ELb0EEEEEEEEEvNT_6ParamsE:
	.zero		1960


//--------------------- .nv.constant0._ZN7cutlass13device_kernelIN5flash19enable_sm80_to_sm89INS1_16FlashAttnFwdSm80INS1_25CollectiveMainloopFwdSm80ILi8ELi2ELb0EN4cute5tupleIJNS5_1CILi128EEENS7_ILi64EEENS7_ILi192EEEEEELi192ENS_6half_tEfNS_4arch4Sm80ELb1ELb0ELb1ELb1ELb0ELb0ELb1ELb1EEENS1_21CollectiveEpilogueFwdINS6_IJS8_SA_S9_EEENS6_IJNS7_ILi1EEESI_SI_EEESC_SE_Li256ELb1ELb1ELb1ELb0EEENS1_36VarlenDynamicPersistentTileSchedulerILi128ELi64ELi256ELi256ELb1ELb1ELb0ELb1ELb1ELb1EEEEEEEEEvNT_6ParamsE --------------------------
	.section	.nv.constant0._ZN7cutlass13device_kernelIN5flash19enable_sm80_to_sm89INS1_16FlashAttnFwdSm80INS1_25CollectiveMainloopFwdSm80ILi8ELi2ELb0EN4cute5tupleIJNS5_1CILi128EEENS7_ILi64EEENS7_ILi192EEEEEELi192ENS_6half_tEfNS_4arch4Sm80ELb1ELb0ELb1ELb1ELb0ELb0ELb1ELb1EEENS1_21CollectiveEpilogueFwdINS6_IJS8_SA_S9_EEENS6_IJNS7_ILi1EEESI_SI_EEESC_SE_Li256ELb1ELb1ELb1ELb0EEENS1_36VarlenDynamicPersistentTileSchedulerILi128ELi64ELi256ELi256ELb1ELb1ELb0ELb1ELb1ELb1EEEEEEEEEvNT_6ParamsE,"a",@progbits
	.sectionflags	@""
	.align	4
.nv.constant0._ZN7cutlass13device_kernelIN5flash19enable_sm80_to_sm89INS1_16FlashAttnFwdSm80INS1_25CollectiveMainloopFwdSm80ILi8ELi2ELb0EN4cute5tupleIJNS5_1CILi128EEENS7_ILi64EEENS7_ILi192EEEEEELi192ENS_6half_tEfNS_4arch4Sm80ELb1ELb0ELb1ELb1ELb0ELb0ELb1ELb1EEENS1_21CollectiveEpilogueFwdINS6_IJS8_SA_S9_EEENS6_IJNS7_ILi1EEESI_SI_EEESC_SE_Li256ELb1ELb1ELb1ELb0EEENS1_36VarlenDynamicPersistentTileSchedulerILi128ELi64ELi256ELi256ELb1ELb1ELb0ELb1ELb1ELb1EEEEEEEEEvNT_6ParamsE:
	.zero		1976


//--------------------- .nv.constant0._ZN7cutlass13device_kernelIN5flash19enable_sm80_to_sm89INS1_16FlashAttnFwdSm80INS1_25CollectiveMainloopFwdSm80ILi8ELi2ELb0EN4cute5tupleIJNS5_1CILi128EEENS7_ILi64EEENS7_ILi192EEEEEELi192ENS_6half_tEfNS_4arch4Sm80ELb1ELb0ELb1ELb1ELb0ELb1ELb1ELb1EEENS1_21CollectiveEpilogueFwdINS6_IJS8_SA_S9_EEENS6_IJNS7_ILi1EEESI_SI_EEESC_SE_Li256ELb1ELb1ELb1ELb0EEENS1_36VarlenDynamicPersistentTileSchedulerILi128ELi64ELi256ELi256ELb1ELb1ELb0ELb1ELb1ELb1EEEEEEEEEvNT_6ParamsE --------------------------
	.section	.nv.constant0._ZN7cutlass13device_kernelIN5flash19enable_sm80_to_sm89INS1_16FlashAttnFwdSm80INS1_25CollectiveMainloopFwdSm80ILi8ELi2ELb0EN4cute5tupleIJNS5_1CILi128EEENS7_ILi64EEENS7_ILi192EEEEEELi192ENS_6half_tEfNS_4arch4Sm80ELb1ELb0ELb1ELb1ELb0ELb1ELb1ELb1EEENS1_21CollectiveEpilogueFwdINS6_IJS8_SA_S9_EEENS6_IJNS7_ILi1EEESI_SI_EEESC_SE_Li256ELb1ELb1ELb1ELb0EEENS1_36VarlenDynamicPersistentTileSchedulerILi128ELi64ELi256ELi256ELb1ELb1ELb0ELb1ELb1ELb1EEEEEEEEEvNT_6ParamsE,"a",@progbits
	.sectionflags	@""
	.align	4
.nv.constant0._ZN7cutlass13device_kernelIN5flash19enable_sm80_to_sm89INS1_16FlashAttnFwdSm80INS1_25CollectiveMainloopFwdSm80ILi8ELi2ELb0EN4cute5tupleIJNS5_1CILi128EEENS7_ILi64EEENS7_ILi192EEEEEELi192ENS_6half_tEfNS_4arch4Sm80ELb1ELb0ELb1ELb1ELb0ELb1ELb1ELb1EEENS1_21CollectiveEpilogueFwdINS6_IJS8_SA_S9_EEENS6_IJNS7_ILi1EEESI_SI_EEESC_SE_Li256ELb1ELb1ELb1ELb0EEENS1_36VarlenDynamicPersistentTileSchedulerILi128ELi64ELi256ELi256ELb1ELb1ELb0ELb1ELb1ELb1EEEEEEEEEvNT_6ParamsE:
	.zero		1976


//--------------------- SYMBOLS --------------------------

	.type		.nv.reservedSmem.offset0,@object
	.size		.nv.reservedSmem.offset0,0x4
